	.target	sm_90a

	.elftype	@"ET_EXEC"


//--------------------- .note.nv.tkinfo           --------------------------
	.section	.note.nv.tkinfo,"",@"SHT_NOTE"
	.sectionflags	@"SHF_NOTE_NV_TKINFO"
	.tkinfo
        /*0018*/ 	.word	0x00000002
        /*0030*/ 	.string	""
        /*0030*/ 	.string	"ptxas"
        /*0030*/ 	.string	"Cuda compilation tools, release 13.0, V13.0.88"
        /*0030*/ 	.string	"Build cuda_13.0.r13.0/compiler.36424714_0"
        /*0030*/ 	.string	"-arch sm_90a -m 64 "



//--------------------- .note.nv.cuinfo           --------------------------
	.section	.note.nv.cuinfo,"",@"SHT_NOTE"
	.sectionflags	@"SHF_NOTE_NV_CUINFO"
        /*0018*/ 	.short	0x0002
        /*001a*/ 	.short	0x005a
        /*001c*/ 	.short	0x0082
	.zero		2


//--------------------- .nv.info                  --------------------------
	.section	.nv.info,"",@"SHT_CUDA_INFO"
	.align	4


	//----- nvinfo : EIATTR_REGCOUNT
	.align		4
        /*0000*/ 	.byte	0x04, 0x2f
        /*0002*/ 	.short	(.L_15 - .L_14)
	.align		4
.L_14:
        /*0004*/ 	.word	index@(_ZN7cutlass13device_kernelINS_4gemm6kernel13GemmUniversalIN4cute5tupleIJiiiiEEENS1_10collective13CollectiveMmaINS1_34MainloopSm90TmaGmmaWarpSpecializedILi3ENS5_IJNS4_1CILi2EEESB_NSA_ILi1EEEEEENS1_35KernelTmaWarpSpecializedCooperativeEEENS5_IJNSA_ILi256EEESG_NSA_ILi32EEEEEENS_6half_tENS5_IJlSC_lEEESJ_SK_NS4_8TiledMMAINS4_8MMA_AtomIJNS4_4SM904GMMA26MMA_64x256x16_F32F16F16_SSILNSO_5MajorE0ELSQ_0ELNSO_7ScaleInE1ELSR_1EEEEEENS4_6LayoutINS5_IJSB_SC_SC_EEENS5_IJSC_NSA_ILi0EEESW_EEEEENS5_IJNS4_10UnderscoreESZ_SZ_EEEEENS4_23SM90_TMA_LOAD_MULTICASTENS4_14ComposedLayoutINS4_7SwizzleILi2ELi4ELi3EEENS4_18smem_ptr_flag_bitsILi16EEENSU_INS5_IJNSA_ILi8EEESH_EEENS5_IJSH_SC_EEEEEEEvNS4_8identityES12_S1C_vS1D_EENS_8epilogue10collective6detail29Sm90TmaWarpSpecializedAdapterINS1G_15DefaultEpilogueISJ_SK_SK_NS1F_6thread17LinearCombinationISJ_Li1EffLNS1K_9ScaleType4KindE0ELNS_15FloatRoundStyleE2ESJ_EENS1_15EpilogueDefaultEEEEEvvEEEEvNT_6ParamsE)
        /*0008*/ 	.word	0x000000a8


	//----- nvinfo : EIATTR_FRAME_SIZE
	.align		4
.L_15:
        /*000c*/ 	.byte	0x04, 0x11
        /*000e*/ 	.short	(.L_17 - .L_16)
	.align		4
.L_16:
        /*0010*/ 	.word	index@(_ZN7cutlass13device_kernelINS_4gemm6kernel13GemmUniversalIN4cute5tupleIJiiiiEEENS1_10collective13CollectiveMmaINS1_34MainloopSm90TmaGmmaWarpSpecializedILi3ENS5_IJNS4_1CILi2EEESB_NSA_ILi1EEEEEENS1_35KernelTmaWarpSpecializedCooperativeEEENS5_IJNSA_ILi256EEESG_NSA_ILi32EEEEEENS_6half_tENS5_IJlSC_lEEESJ_SK_NS4_8TiledMMAINS4_8MMA_AtomIJNS4_4SM904GMMA26MMA_64x256x16_F32F16F16_SSILNSO_5MajorE0ELSQ_0ELNSO_7ScaleInE1ELSR_1EEEEEENS4_6LayoutINS5_IJSB_SC_SC_EEENS5_IJSC_NSA_ILi0EEESW_EEEEENS5_IJNS4_10UnderscoreESZ_SZ_EEEEENS4_23SM90_TMA_LOAD_MULTICASTENS4_14ComposedLayoutINS4_7SwizzleILi2ELi4ELi3EEENS4_18smem_ptr_flag_bitsILi16EEENSU_INS5_IJNSA_ILi8EEESH_EEENS5_IJSH_SC_EEEEEEEvNS4_8identityES12_S1C_vS1D_EENS_8epilogue10collective6detail29Sm90TmaWarpSpecializedAdapterINS1G_15DefaultEpilogueISJ_SK_SK_NS1F_6thread17LinearCombinationISJ_Li1EffLNS1K_9ScaleType4KindE0ELNS_15FloatRoundStyleE2ESJ_EENS1_15EpilogueDefaultEEEEEvvEEEEvNT_6ParamsE)
        /*0014*/ 	.word	0x000004c0


	//----- nvinfo : EIATTR_MIN_STACK_SIZE
	.align		4
.L_17:
        /*0018*/ 	.byte	0x04, 0x12
        /*001a*/ 	.short	(.L_19 - .L_18)
	.align		4
.L_18:
        /*001c*/ 	.word	index@(_ZN7cutlass13device_kernelINS_4gemm6kernel13GemmUniversalIN4cute5tupleIJiiiiEEENS1_10collective13CollectiveMmaINS1_34MainloopSm90TmaGmmaWarpSpecializedILi3ENS5_IJNS4_1CILi2EEESB_NSA_ILi1EEEEEENS1_35KernelTmaWarpSpecializedCooperativeEEENS5_IJNSA_ILi256EEESG_NSA_ILi32EEEEEENS_6half_tENS5_IJlSC_lEEESJ_SK_NS4_8TiledMMAINS4_8MMA_AtomIJNS4_4SM904GMMA26MMA_64x256x16_F32F16F16_SSILNSO_5MajorE0ELSQ_0ELNSO_7ScaleInE1ELSR_1EEEEEENS4_6LayoutINS5_IJSB_SC_SC_EEENS5_IJSC_NSA_ILi0EEESW_EEEEENS5_IJNS4_10UnderscoreESZ_SZ_EEEEENS4_23SM90_TMA_LOAD_MULTICASTENS4_14ComposedLayoutINS4_7SwizzleILi2ELi4ELi3EEENS4_18smem_ptr_flag_bitsILi16EEENSU_INS5_IJNSA_ILi8EEESH_EEENS5_IJSH_SC_EEEEEEEvNS4_8identityES12_S1C_vS1D_EENS_8epilogue10collective6detail29Sm90TmaWarpSpecializedAdapterINS1G_15DefaultEpilogueISJ_SK_SK_NS1F_6thread17LinearCombinationISJ_Li1EffLNS1K_9ScaleType4KindE0ELNS_15FloatRoundStyleE2ESJ_EENS1_15EpilogueDefaultEEEEEvvEEEEvNT_6ParamsE)
        /*0020*/ 	.word	0x000004c0
.L_19:


//--------------------- .nv.compat                --------------------------
	.section	.nv.compat,"",@"SHT_CUDA_COMPAT_INFO"
	.align	4
        /*0000*/ 	.byte	0x02, 0x09, 0x01, 0x00, 0x02, 0x02, 0x04, 0x00, 0x02, 0x05, 0x05, 0x00, 0x03, 0x07, 0x01, 0x01
        /*0010*/ 	.byte	0x02, 0x03, 0x01, 0x00, 0x02, 0x06, 0x01, 0x00, 0x04, 0x0b, 0x08, 0x00, 0x00, 0x00, 0x00, 0x00
        /*0020*/ 	.byte	0x00, 0x00, 0x00, 0x00


//--------------------- .nv.info._ZN7cutlass13device_kernelINS_4gemm6kernel13GemmUniversalIN4cute5tupleIJiiiiEEENS1_10collective13CollectiveMmaINS1_34MainloopSm90TmaGmmaWarpSpecializedILi3ENS5_IJNS4_1CILi2EEESB_NSA_ILi1EEEEEENS1_35KernelTmaWarpSpecializedCooperativeEEENS5_IJNSA_ILi256EEESG_NSA_ILi32EEEEEENS_6half_tENS5_IJlSC_lEEESJ_SK_NS4_8TiledMMAINS4_8MMA_AtomIJNS4_4SM904GMMA26MMA_64x256x16_F32F16F16_SSILNSO_5MajorE0ELSQ_0ELNSO_7ScaleInE1ELSR_1EEEEEENS4_6LayoutINS5_IJSB_SC_SC_EEENS5_IJSC_NSA_ILi0EEESW_EEEEENS5_IJNS4_10UnderscoreESZ_SZ_EEEEENS4_23SM90_TMA_LOAD_MULTICASTENS4_14ComposedLayoutINS4_7SwizzleILi2ELi4ELi3EEENS4_18smem_ptr_flag_bitsILi16EEENSU_INS5_IJNSA_ILi8EEESH_EEENS5_IJSH_SC_EEEEEEEvNS4_8identityES12_S1C_vS1D_EENS_8epilogue10collective6detail29Sm90TmaWarpSpecializedAdapterINS1G_15DefaultEpilogueISJ_SK_SK_NS1F_6thread17LinearCombinationISJ_Li1EffLNS1K_9ScaleType4KindE0ELNS_15FloatRoundStyleE2ESJ_EENS1_15EpilogueDefaultEEEEEvvEEEEvNT_6ParamsE --------------------------
	.section	.nv.info._ZN7cutlass13device_kernelINS_4gemm6kernel13GemmUniversalIN4cute5tupleIJiiiiEEENS1_10collective13CollectiveMmaINS1_34MainloopSm90TmaGmmaWarpSpecializedILi3ENS5_IJNS4_1CILi2EEESB_NSA_ILi1EEEEEENS1_35KernelTmaWarpSpecializedCooperativeEEENS5_IJNSA_ILi256EEESG_NSA_ILi32EEEEEENS_6half_tENS5_IJlSC_lEEESJ_SK_NS4_8TiledMMAINS4_8MMA_AtomIJNS4_4SM904GMMA26MMA_64x256x16_F32F16F16_SSILNSO_5MajorE0ELSQ_0ELNSO_7ScaleInE1ELSR_1EEEEEENS4_6LayoutINS5_IJSB_SC_SC_EEENS5_IJSC_NSA_ILi0EEESW_EEEEENS5_IJNS4_10UnderscoreESZ_SZ_EEEEENS4_23SM90_TMA_LOAD_MULTICASTENS4_14ComposedLayoutINS4_7SwizzleILi2ELi4ELi3EEENS4_18smem_ptr_flag_bitsILi16EEENSU_INS5_IJNSA_ILi8EEESH_EEENS5_IJSH_SC_EEEEEEEvNS4_8identityES12_S1C_vS1D_EENS_8epilogue10collective6detail29Sm90TmaWarpSpecializedAdapterINS1G_15DefaultEpilogueISJ_SK_SK_NS1F_6thread17LinearCombinationISJ_Li1EffLNS1K_9ScaleType4KindE0ELNS_15FloatRoundStyleE2ESJ_EENS1_15EpilogueDefaultEEEEEvvEEEEvNT_6ParamsE,"",@"SHT_CUDA_INFO"
	.sectionflags	@""
	.align	4


	//----- nvinfo : EIATTR_CUDA_API_VERSION
	.align		4
        /*0000*/ 	.byte	0x04, 0x37
        /*0002*/ 	.short	(.L_21 - .L_20)
.L_20:
        /*0004*/ 	.word	0x00000082


	//----- nvinfo : EIATTR_KPARAM_INFO
	.align		4
.L_21:
        /*0008*/ 	.byte	0x04, 0x17
        /*000a*/ 	.short	(.L_23 - .L_22)
.L_22:
        /*000c*/ 	.word	0x00000000
        /*0010*/ 	.short	0x0000
        /*0012*/ 	.short	0x0070
        /*0014*/ 	.byte	0x00, 0xf0, 0x01, 0x10


	//----- nvinfo : EIATTR_SPARSE_MMA_MASK
	.align		4
.L_23:
        /*0018*/ 	.byte	0x03, 0x50
        /*001a*/ 	.short	0x0000


	//----- nvinfo : EIATTR_MAXREG_COUNT
	.align		4
        /*001c*/ 	.byte	0x03, 0x1b
        /*001e*/ 	.short	0x00a8


	//----- nvinfo : EIATTR_NUM_BARRIERS
	.align		4
        /*0020*/ 	.byte	0x02, 0x4c
        /*0022*/ 	.byte	0x01
	.zero		1


	//----- nvinfo : EIATTR_EXTERNS
	.align		4
        /*0024*/ 	.byte	0x04, 0x0f
        /*0026*/ 	.short	(.L_25 - .L_24)


	//   ....[0]....
	.align		4
.L_24:
        /*0028*/ 	.word	index@(__assertfail)


	//----- nvinfo : EIATTR_ANNOTATIONS
	.align		4
.L_25:
        /*002c*/ 	.byte	0x04, 0x55
        /*002e*/ 	.short	(.L_27 - .L_26)


	//   ....[0]....
.L_26:
        /*0030*/ 	.word	0x00000001
        /*0034*/ 	.byte	0xd0, 0x09, 0x00, 0x00, 0x01, 0x00, 0x00, 0x00, 0xf0, 0x09, 0x00, 0x00, 0x01, 0x00, 0x00, 0x00
        /* <DEDUP_REMOVED lines=380> */
        /*1804*/ 	.byte	0x40, 0x70, 0x01, 0x00


	//----- nvinfo : EIATTR_MERCURY_ISA_VERSION
	.align		4
.L_27:
        /*1808*/ 	.byte	0x03, 0x5f
        /*180a*/ 	.short	0x0101


	//----- nvinfo : EIATTR_INT_WARP_WIDE_INSTR_OFFSETS
	.align		4
        /*180c*/ 	.byte	0x04, 0x31
        /*180e*/ 	.short	(.L_29 - .L_28)


	//   ....[0]....
.L_28:
        /*1810*/ 	.word	0x00000560


	//   ....[1]....
        /*1814*/ 	.word	0x00000570


	//   ....[2]....
        /*1818*/ 	.word	0x000006e0


	//----- nvinfo : EIATTR_COOP_GROUP_MASK_REGIDS
	.align		4
.L_29:
        /*181c*/ 	.byte	0x04, 0x29
        /*181e*/ 	.short	(.L_31 - .L_30)


	//   ....[0]....
.L_30:
        /*1820*/ 	.word	0xffffffff


	//   ....[1]....
        /*1824*/ 	.word	0xffffffff


	//   ....[2]....
        /*1828*/ 	.word	0xffffffff


	//   ....[3]....
        /*182c*/ 	.word	0xffffffff


	//   ....[4]....
        /*1830*/ 	.word	0xffffffff


	//   ....[5]....
        /*1834*/ 	.word	0xffffffff


	//----- nvinfo : EIATTR_COOP_GROUP_INSTR_OFFSETS
	.align		4
.L_31:
        /*1838*/ 	.byte	0x04, 0x28
        /*183a*/ 	.short	(.L_33 - .L_32)


	//   ....[0]....
.L_32:
        /*183c*/ 	.word	0x00000070


	//   ....[1]....
        /*1840*/ 	.word	0x00000080


	//   ....[2]....
        /*1844*/ 	.word	0x000001a0


	//   ....[3]....
        /*1848*/ 	.word	0x000003b0


	//   ....[4]....
        /*184c*/ 	.word	0x00000820


	//   ....[5]....
        /*1850*/ 	.word	0x000013f0


	//----- nvinfo : EIATTR_REG_RECONFIG
	.align		4
.L_33:
        /*1854*/ 	.byte	0x01, 0x54
	.zero		2


	//----- nvinfo : EIATTR_SYSCALL_OFFSETS
	.align		4
        /*1858*/ 	.byte	0x04, 0x46
        /*185a*/ 	.short	(.L_35 - .L_34)


	//   ....[0]....
.L_34:
        /*185c*/ 	.word	0x000015a0


	//----- nvinfo : EIATTR_MBARRIER_INSTR_OFFSETS
	.align		4
.L_35:
        /*1860*/ 	.byte	0x04, 0x39
        /*1862*/ 	.short	(.L_37 - .L_36)


	//   ....[0]....
.L_36:
        /*1864*/ 	.word	0x00000320
        /*1868*/ 	.word	0x000000ff
        /*186c*/ 	.word	0x00000000
        /*1870*/ 	.short	0x0100
        /*1872*/ 	.byte	0x08
	.zero		1


	//   ....[1]....
        /*1874*/ 	.word	0x00000330
        /*1878*/ 	.word	0x000000ff
        /*187c*/ 	.word	0x00000018
        /*1880*/ 	.short	0x0100
        /*1882*/ 	.byte	0x08
	.zero		1


	//   ....[2]....
        /*1884*/ 	.word	0x00000340
        /*1888*/ 	.word	0x000000ff
        /*188c*/ 	.word	0x00000008
        /*1890*/ 	.short	0x0100
        /*1892*/ 	.byte	0x08
	.zero		1


	//   ....[3]....
        /*1894*/ 	.word	0x00000350
        /*1898*/ 	.word	0x000000ff
        /*189c*/ 	.word	0x00000020
        /*18a0*/ 	.short	0x0100
        /*18a2*/ 	.byte	0x08
	.zero		1


	//   ....[4]....
        /*18a4*/ 	.word	0x00000360
        /*18a8*/ 	.word	0x000000ff
        /*18ac*/ 	.word	0x00000010
        /*18b0*/ 	.short	0x0100
        /*18b2*/ 	.byte	0x08
	.zero		1


	//   ....[5]....
        /*18b4*/ 	.word	0x00000370
        /*18b8*/ 	.word	0x000000ff
        /*18bc*/ 	.word	0x00000028
        /*18c0*/ 	.short	0x0100
        /*18c2*/ 	.byte	0x08
	.zero		1


	//   ....[6]....
        /*18c4*/ 	.word	0x00000750
        /*18c8*/ 	.word	0x000000ff
        /*18cc*/ 	.word	0x00000040
        /*18d0*/ 	.short	0x0100
        /*18d2*/ 	.byte	0x06
	.zero		1


	//   ....[7]....
        /*18d4*/ 	.word	0x00000780
        /*18d8*/ 	.word	0x000000ff
        /*18dc*/ 	.word	0x00000048
        /*18e0*/ 	.short	0x0100
        /*18e2*/ 	.byte	0x06
	.zero		1


	//   ....[8]....
        /*18e4*/ 	.word	0x00001680
        /*18e8*/ 	.word	0x00000004
        /*18ec*/ 	.word	0x00000000
        /*18f0*/ 	.short	0x010a
        /*18f2*/ 	.byte	0x3f
	.zero		1


	//   ....[9]....
        /*18f4*/ 	.word	0x000016c0
        /*18f8*/ 	.word	0x00000004
        /*18fc*/ 	.word	0x00000000
        /*1900*/ 	.short	0x010a
        /*1902*/ 	.byte	0x3f
	.zero		1


	//   ....[10]....
        /*1904*/ 	.word	0x00002c50
        /*1908*/ 	.word	0x00000005
        /*190c*/ 	.word	0x00000000
        /*1910*/ 	.short	0x010a
        /*1912*/ 	.byte	0x3f
	.zero		1


	//   ....[11]....
        /*1914*/ 	.word	0x00002c90
        /*1918*/ 	.word	0x00000005
        /*191c*/ 	.word	0x00000000
        /*1920*/ 	.short	0x010a
        /*1922*/ 	.byte	0x3f
	.zero		1


	//   ....[12]....
        /*1924*/ 	.word	0x00004cb0
        /*1928*/ 	.word	0x00000005
        /*192c*/ 	.word	0x00000000
        /*1930*/ 	.short	0x0101
        /*1932*/ 	.byte	0x3f
	.zero		1


	//   ....[13]....
        /*1934*/ 	.word	0x00004ec0
        /*1938*/ 	.word	0x00000000
        /*193c*/ 	.word	0x00000000
        /*1940*/ 	.short	0x0101
        /*1942*/ 	.byte	0x3f
	.zero		1


	//   ....[14]....
        /*1944*/ 	.word	0x00016b80
        /*1948*/ 	.word	0x0000000a
        /*194c*/ 	.word	0x00000018
        /*1950*/ 	.short	0x010a
        /*1952*/ 	.byte	0x3f
	.zero		1


	//   ....[15]....
        /*1954*/ 	.word	0x00016f40
        /*1958*/ 	.word	0x00000002
        /*195c*/ 	.word	0x00000048
        /*1960*/ 	.short	0x0101
        /*1962*/ 	.byte	0x3f
	.zero		1


	//   ....[16]....
        /*1964*/ 	.word	0x00017740
        /*1968*/ 	.word	0x00000005
        /*196c*/ 	.word	0x00000000
        /*1970*/ 	.short	0x010a
        /*1972*/ 	.byte	0x3f
	.zero		1


	//   ....[17]....
        /*1974*/ 	.word	0x000177d0
        /*1978*/ 	.word	0x00000007
        /*197c*/ 	.word	0x00000000
        /*1980*/ 	.short	0x010a
        /*1982*/ 	.byte	0x3f
	.zero		1


	//   ....[18]....
        /*1984*/ 	.word	0x00017860
        /*1988*/ 	.word	0x00000003
        /*198c*/ 	.word	0x00000000
        /*1990*/ 	.short	0x010a
        /*1992*/ 	.byte	0x3f
	.zero		1


	//   ....[19]....
        /*1994*/ 	.word	0x000178c0
        /*1998*/ 	.word	0x00000004
        /*199c*/ 	.word	0x00000000
        /*19a0*/ 	.short	0x010a
        /*19a2*/ 	.byte	0x3f
	.zero		1


	//   ....[20]....
        /*19a4*/ 	.word	0x00017910
        /*19a8*/ 	.word	0x00000005
        /*19ac*/ 	.word	0x00000000
        /*19b0*/ 	.short	0x010a
        /*19b2*/ 	.byte	0x3f
	.zero		1


	//   ....[21]....
        /*19b4*/ 	.word	0x000179e0
        /*19b8*/ 	.word	0x0000000a
        /*19bc*/ 	.word	0x00000018
        /*19c0*/ 	.short	0x010a
        /*19c2*/ 	.byte	0x3f
	.zero		1


	//   ....[22]....
        /*19c4*/ 	.word	0x00017ab0
        /*19c8*/ 	.word	0x00000005
        /*19cc*/ 	.word	0x00000000
        /*19d0*/ 	.short	0x010a
        /*19d2*/ 	.byte	0x3f
	.zero		1


	//   ....[23]....
        /*19d4*/ 	.word	0x00017b00
        /*19d8*/ 	.word	0x00000007
        /*19dc*/ 	.word	0x00000000
        /*19e0*/ 	.short	0x010a
        /*19e2*/ 	.byte	0x3f
	.zero		1


	//----- nvinfo : EIATTR_NUM_MBARRIERS
	.align		4
.L_37:
        /*19e4*/ 	.byte	0x03, 0x38
        /*19e6*/ 	.short	0x0008


	//----- nvinfo : EIATTR_EXIT_INSTR_OFFSETS
	.align		4
        /*19e8*/ 	.byte	0x04, 0x1c
        /*19ea*/ 	.short	(.L_39 - .L_38)


	//   ....[0]....
.L_38:
        /*19ec*/ 	.word	0x00000a80


	//   ....[1]....
        /*19f0*/ 	.word	0x00001310


	//   ....[2]....
        /*19f4*/ 	.word	0x00016110


	//   ....[3]....
        /*19f8*/ 	.word	0x00016730


	//   ....[4]....
        /*19fc*/ 	.word	0x000178b0


	//----- nvinfo : EIATTR_MAX_THREADS
	.align		4
.L_39:
        /*1a00*/ 	.byte	0x04, 0x05
        /*1a02*/ 	.short	(.L_41 - .L_40)
.L_40:
        /*1a04*/ 	.word	0x00000180
        /*1a08*/ 	.word	0x00000001
        /*1a0c*/ 	.word	0x00000001


	//----- nvinfo : EIATTR_CRS_STACK_SIZE
	.align		4
.L_41:
        /*1a10*/ 	.byte	0x04, 0x1e
        /*1a12*/ 	.short	(.L_43 - .L_42)
.L_42:
        /*1a14*/ 	.word	0x00000000


	//----- nvinfo : EIATTR_CBANK_PARAM_SIZE
	.align		4
.L_43:
        /*1a18*/ 	.byte	0x03, 0x19
        /*1a1a*/ 	.short	0x0470


	//----- nvinfo : EIATTR_PARAM_CBANK
	.align		4
        /*1a1c*/ 	.byte	0x04, 0x0a
        /*1a1e*/ 	.short	(.L_45 - .L_44)
	.align		4
.L_44:
        /*1a20*/ 	.word	index@(.nv.constant0._ZN7cutlass13device_kernelINS_4gemm6kernel13GemmUniversalIN4cute5tupleIJiiiiEEENS1_10collective13CollectiveMmaINS1_34MainloopSm90TmaGmmaWarpSpecializedILi3ENS5_IJNS4_1CILi2EEESB_NSA_ILi1EEEEEENS1_35KernelTmaWarpSpecializedCooperativeEEENS5_IJNSA_ILi256EEESG_NSA_ILi32EEEEEENS_6half_tENS5_IJlSC_lEEESJ_SK_NS4_8TiledMMAINS4_8MMA_AtomIJNS4_4SM904GMMA26MMA_64x256x16_F32F16F16_SSILNSO_5MajorE0ELSQ_0ELNSO_7ScaleInE1ELSR_1EEEEEENS4_6LayoutINS5_IJSB_SC_SC_EEENS5_IJSC_NSA_ILi0EEESW_EEEEENS5_IJNS4_10UnderscoreESZ_SZ_EEEEENS4_23SM90_TMA_LOAD_MULTICASTENS4_14ComposedLayoutINS4_7SwizzleILi2ELi4ELi3EEENS4_18smem_ptr_flag_bitsILi16EEENSU_INS5_IJNSA_ILi8EEESH_EEENS5_IJSH_SC_EEEEEEEvNS4_8identityES12_S1C_vS1D_EENS_8epilogue10collective6detail29Sm90TmaWarpSpecializedAdapterINS1G_15DefaultEpilogueISJ_SK_SK_NS1F_6thread17LinearCombinationISJ_Li1EffLNS1K_9ScaleType4KindE0ELNS_15FloatRoundStyleE2ESJ_EENS1_15EpilogueDefaultEEEEEvvEEEEvNT_6ParamsE)
        /*1a24*/ 	.short	0x0210
        /*1a26*/ 	.short	0x0470


	//----- nvinfo : EIATTR_SW_WAR
	.align		4
.L_45:
        /*1a28*/ 	.byte	0x04, 0x36
        /*1a2a*/ 	.short	(.L_47 - .L_46)
.L_46:
        /*1a2c*/ 	.word	0x00000008
.L_47:


//--------------------- .nv.callgraph             --------------------------
	.section	.nv.callgraph,"",@"SHT_CUDA_CALLGRAPH"
	.align	4
	.sectionentsize	8
	.align		4
        /*0000*/ 	.word	0x00000000
	.align		4
        /*0004*/ 	.word	0xffffffff
	.align		4
        /*0008*/ 	.word	index@(_ZN7cutlass13device_kernelINS_4gemm6kernel13GemmUniversalIN4cute5tupleIJiiiiEEENS1_10collective13CollectiveMmaINS1_34MainloopSm90TmaGmmaWarpSpecializedILi3ENS5_IJNS4_1CILi2EEESB_NSA_ILi1EEEEEENS1_35KernelTmaWarpSpecializedCooperativeEEENS5_IJNSA_ILi256EEESG_NSA_ILi32EEEEEENS_6half_tENS5_IJlSC_lEEESJ_SK_NS4_8TiledMMAINS4_8MMA_AtomIJNS4_4SM904GMMA26MMA_64x256x16_F32F16F16_SSILNSO_5MajorE0ELSQ_0ELNSO_7ScaleInE1ELSR_1EEEEEENS4_6LayoutINS5_IJSB_SC_SC_EEENS5_IJSC_NSA_ILi0EEESW_EEEEENS5_IJNS4_10UnderscoreESZ_SZ_EEEEENS4_23SM90_TMA_LOAD_MULTICASTENS4_14ComposedLayoutINS4_7SwizzleILi2ELi4ELi3EEENS4_18smem_ptr_flag_bitsILi16EEENSU_INS5_IJNSA_ILi8EEESH_EEENS5_IJSH_SC_EEEEEEEvNS4_8identityES12_S1C_vS1D_EENS_8epilogue10collective6detail29Sm90TmaWarpSpecializedAdapterINS1G_15DefaultEpilogueISJ_SK_SK_NS1F_6thread17LinearCombinationISJ_Li1EffLNS1K_9ScaleType4KindE0ELNS_15FloatRoundStyleE2ESJ_EENS1_15EpilogueDefaultEEEEEvvEEEEvNT_6ParamsE)
	.align		4
        /*000c*/ 	.word	index@(__assertfail)
	.align		4
        /*0010*/ 	.word	0x00000000
	.align		4
        /*0014*/ 	.word	0xfffffffe
	.align		4
        /*0018*/ 	.word	0x00000000
	.align		4
        /*001c*/ 	.word	0xfffffffd
	.align		4
        /*0020*/ 	.word	0x00000000
	.align		4
        /*0024*/ 	.word	0xfffffffc


//--------------------- .nv.constant4             --------------------------
	.section	.nv.constant4,"a",@progbits
	.align	8
	.align		8
.nv.constant4:
        /*0000*/ 	.dword	__assertfail
	.align		8
        /*0008*/ 	.dword	__unnamed_1
	.align		8
        /*0010*/ 	.dword	_ZN39_INTERNAL_6d2eb447_4_k_cu_9f332fca_37344cuda3std3__45__cpo5beginE
	.align		8
        /*0018*/ 	.dword	_ZN39_INTERNAL_6d2eb447_4_k_cu_9f332fca_37344cuda3std3__45__cpo3endE
	.align		8
        /*0020*/ 	.dword	_ZN39_INTERNAL_6d2eb447_4_k_cu_9f332fca_37344cuda3std3__45__cpo6cbeginE
	.align		8
        /*0028*/ 	.dword	_ZN39_INTERNAL_6d2eb447_4_k_cu_9f332fca_37344cuda3std3__45__cpo4cendE
	.align		8
        /*0030*/ 	.dword	_ZN39_INTERNAL_6d2eb447_4_k_cu_9f332fca_37344cuda3std3__441_GLOBAL__N__6d2eb447_4_k_cu_9f332fca_37346ignoreE
	.align		8
        /*0038*/ 	.dword	_ZN39_INTERNAL_6d2eb447_4_k_cu_9f332fca_37344cuda3std3__419piecewise_constructE
	.align		8
        /*0040*/ 	.dword	_ZN39_INTERNAL_6d2eb447_4_k_cu_9f332fca_37344cuda3std3__48in_placeE
	.align		8
        /*0048*/ 	.dword	_ZN39_INTERNAL_6d2eb447_4_k_cu_9f332fca_37344cuda3std6ranges3__45__cpo4swapE
	.align		8
        /*0050*/ 	.dword	_ZN39_INTERNAL_6d2eb447_4_k_cu_9f332fca_37344cuda3std6ranges3__45__cpo9iter_moveE
	.align		8
        /*0058*/ 	.dword	_ZN39_INTERNAL_6d2eb447_4_k_cu_9f332fca_37344cute7productE
	.align		8
        /*0060*/ 	.dword	_ZN39_INTERNAL_6d2eb447_4_k_cu_9f332fca_37344cute1_E
	.align		8
        /*0068*/ 	.dword	$str$22
	.align		8
        /*0070*/ 	.dword	$str$23


//--------------------- .text._ZN7cutlass13device_kernelINS_4gemm6kernel13GemmUniversalIN4cute5tupleIJiiiiEEENS1_10collective13CollectiveMmaINS1_34MainloopSm90TmaGmmaWarpSpecializedILi3ENS5_IJNS4_1CILi2EEESB_NSA_ILi1EEEEEENS1_35KernelTmaWarpSpecializedCooperativeEEENS5_IJNSA_ILi256EEESG_NSA_ILi32EEEEEENS_6half_tENS5_IJlSC_lEEESJ_SK_NS4_8TiledMMAINS4_8MMA_AtomIJNS4_4SM904GMMA26MMA_64x256x16_F32F16F16_SSILNSO_5MajorE0ELSQ_0ELNSO_7ScaleInE1ELSR_1EEEEEENS4_6LayoutINS5_IJSB_SC_SC_EEENS5_IJSC_NSA_ILi0EEESW_EEEEENS5_IJNS4_10UnderscoreESZ_SZ_EEEEENS4_23SM90_TMA_LOAD_MULTICASTENS4_14ComposedLayoutINS4_7SwizzleILi2ELi4ELi3EEENS4_18smem_ptr_flag_bitsILi16EEENSU_INS5_IJNSA_ILi8EEESH_EEENS5_IJSH_SC_EEEEEEEvNS4_8identityES12_S1C_vS1D_EENS_8epilogue10collective6detail29Sm90TmaWarpSpecializedAdapterINS1G_15DefaultEpilogueISJ_SK_SK_NS1F_6thread17LinearCombinationISJ_Li1EffLNS1K_9ScaleType4KindE0ELNS_15FloatRoundStyleE2ESJ_EENS1_15EpilogueDefaultEEEEEvvEEEEvNT_6ParamsE --------------------------
	.section	.text._ZN7cutlass13device_kernelINS_4gemm6kernel13GemmUniversalIN4cute5tupleIJiiiiEEENS1_10collective13CollectiveMmaINS1_34MainloopSm90TmaGmmaWarpSpecializedILi3ENS5_IJNS4_1CILi2EEESB_NSA_ILi1EEEEEENS1_35KernelTmaWarpSpecializedCooperativeEEENS5_IJNSA_ILi256EEESG_NSA_ILi32EEEEEENS_6half_tENS5_IJlSC_lEEESJ_SK_NS4_8TiledMMAINS4_8MMA_AtomIJNS4_4SM904GMMA26MMA_64x256x16_F32F16F16_SSILNSO_5MajorE0ELSQ_0ELNSO_7ScaleInE1ELSR_1EEEEEENS4_6LayoutINS5_IJSB_SC_SC_EEENS5_IJSC_NSA_ILi0EEESW_EEEEENS5_IJNS4_10UnderscoreESZ_SZ_EEEEENS4_23SM90_TMA_LOAD_MULTICASTENS4_14ComposedLayoutINS4_7SwizzleILi2ELi4ELi3EEENS4_18smem_ptr_flag_bitsILi16EEENSU_INS5_IJNSA_ILi8EEESH_EEENS5_IJSH_SC_EEEEEEEvNS4_8identityES12_S1C_vS1D_EENS_8epilogue10collective6detail29Sm90TmaWarpSpecializedAdapterINS1G_15DefaultEpilogueISJ_SK_SK_NS1F_6thread17LinearCombinationISJ_Li1EffLNS1K_9ScaleType4KindE0ELNS_15FloatRoundStyleE2ESJ_EENS1_15EpilogueDefaultEEEEEvvEEEEvNT_6ParamsE,"ax",@progbits
	.align	128
.text._ZN7cutlass13device_kernelINS_4gemm6kernel13GemmUniversalIN4cute5tupleIJiiiiEEENS1_10collective13CollectiveMmaINS1_34MainloopSm90TmaGmmaWarpSpecializedILi3ENS5_IJNS4_1CILi2EEESB_NSA_ILi1EEEEEENS1_35KernelTmaWarpSpecializedCooperativeEEENS5_IJNSA_ILi256EEESG_NSA_ILi32EEEEEENS_6half_tENS5_IJlSC_lEEESJ_SK_NS4_8TiledMMAINS4_8MMA_AtomIJNS4_4SM904GMMA26MMA_64x256x16_F32F16F16_SSILNSO_5MajorE0ELSQ_0ELNSO_7ScaleInE1ELSR_1EEEEEENS4_6LayoutINS5_IJSB_SC_SC_EEENS5_IJSC_NSA_ILi0EEESW_EEEEENS5_IJNS4_10UnderscoreESZ_SZ_EEEEENS4_23SM90_TMA_LOAD_MULTICASTENS4_14ComposedLayoutINS4_7SwizzleILi2ELi4ELi3EEENS4_18smem_ptr_flag_bitsILi16EEENSU_INS5_IJNSA_ILi8EEESH_EEENS5_IJSH_SC_EEEEEEEvNS4_8identityES12_S1C_vS1D_EENS_8epilogue10collective6detail29Sm90TmaWarpSpecializedAdapterINS1G_15DefaultEpilogueISJ_SK_SK_NS1F_6thread17LinearCombinationISJ_Li1EffLNS1K_9ScaleType4KindE0ELNS_15FloatRoundStyleE2ESJ_EENS1_15EpilogueDefaultEEEEEvvEEEEvNT_6ParamsE:
        .type           _ZN7cutlass13device_kernelINS_4gemm6kernel13GemmUniversalIN4cute5tupleIJiiiiEEENS1_10collective13CollectiveMmaINS1_34MainloopSm90TmaGmmaWarpSpecializedILi3ENS5_IJNS4_1CILi2EEESB_NSA_ILi1EEEEEENS1_35KernelTmaWarpSpecializedCooperativeEEENS5_IJNSA_ILi256EEESG_NSA_ILi32EEEEEENS_6half_tENS5_IJlSC_lEEESJ_SK_NS4_8TiledMMAINS4_8MMA_AtomIJNS4_4SM904GMMA26MMA_64x256x16_F32F16F16_SSILNSO_5MajorE0ELSQ_0ELNSO_7ScaleInE1ELSR_1EEEEEENS4_6LayoutINS5_IJSB_SC_SC_EEENS5_IJSC_NSA_ILi0EEESW_EEEEENS5_IJNS4_10UnderscoreESZ_SZ_EEEEENS4_23SM90_TMA_LOAD_MULTICASTENS4_14ComposedLayoutINS4_7SwizzleILi2ELi4ELi3EEENS4_18smem_ptr_flag_bitsILi16EEENSU_INS5_IJNSA_ILi8EEESH_EEENS5_IJSH_SC_EEEEEEEvNS4_8identityES12_S1C_vS1D_EENS_8epilogue10collective6detail29Sm90TmaWarpSpecializedAdapterINS1G_15DefaultEpilogueISJ_SK_SK_NS1F_6thread17LinearCombinationISJ_Li1EffLNS1K_9ScaleType4KindE0ELNS_15FloatRoundStyleE2ESJ_EENS1_15EpilogueDefaultEEEEEvvEEEEvNT_6ParamsE,@function
        .size           _ZN7cutlass13device_kernelINS_4gemm6kernel13GemmUniversalIN4cute5tupleIJiiiiEEENS1_10collective13CollectiveMmaINS1_34MainloopSm90TmaGmmaWarpSpecializedILi3ENS5_IJNS4_1CILi2EEESB_NSA_ILi1EEEEEENS1_35KernelTmaWarpSpecializedCooperativeEEENS5_IJNSA_ILi256EEESG_NSA_ILi32EEEEEENS_6half_tENS5_IJlSC_lEEESJ_SK_NS4_8TiledMMAINS4_8MMA_AtomIJNS4_4SM904GMMA26MMA_64x256x16_F32F16F16_SSILNSO_5MajorE0ELSQ_0ELNSO_7ScaleInE1ELSR_1EEEEEENS4_6LayoutINS5_IJSB_SC_SC_EEENS5_IJSC_NSA_ILi0EEESW_EEEEENS5_IJNS4_10UnderscoreESZ_SZ_EEEEENS4_23SM90_TMA_LOAD_MULTICASTENS4_14ComposedLayoutINS4_7SwizzleILi2ELi4ELi3EEENS4_18smem_ptr_flag_bitsILi16EEENSU_INS5_IJNSA_ILi8EEESH_EEENS5_IJSH_SC_EEEEEEEvNS4_8identityES12_S1C_vS1D_EENS_8epilogue10collective6detail29Sm90TmaWarpSpecializedAdapterINS1G_15DefaultEpilogueISJ_SK_SK_NS1F_6thread17LinearCombinationISJ_Li1EffLNS1K_9ScaleType4KindE0ELNS_15FloatRoundStyleE2ESJ_EENS1_15EpilogueDefaultEEEEEvvEEEEvNT_6ParamsE,(.L_x_579 - _ZN7cutlass13device_kernelINS_4gemm6kernel13GemmUniversalIN4cute5tupleIJiiiiEEENS1_10collective13CollectiveMmaINS1_34MainloopSm90TmaGmmaWarpSpecializedILi3ENS5_IJNS4_1CILi2EEESB_NSA_ILi1EEEEEENS1_35KernelTmaWarpSpecializedCooperativeEEENS5_IJNSA_ILi256EEESG_NSA_ILi32EEEEEENS_6half_tENS5_IJlSC_lEEESJ_SK_NS4_8TiledMMAINS4_8MMA_AtomIJNS4_4SM904GMMA26MMA_64x256x16_F32F16F16_SSILNSO_5MajorE0ELSQ_0ELNSO_7ScaleInE1ELSR_1EEEEEENS4_6LayoutINS5_IJSB_SC_SC_EEENS5_IJSC_NSA_ILi0EEESW_EEEEENS5_IJNS4_10UnderscoreESZ_SZ_EEEEENS4_23SM90_TMA_LOAD_MULTICASTENS4_14ComposedLayoutINS4_7SwizzleILi2ELi4ELi3EEENS4_18smem_ptr_flag_bitsILi16EEENSU_INS5_IJNSA_ILi8EEESH_EEENS5_IJSH_SC_EEEEEEEvNS4_8identityES12_S1C_vS1D_EENS_8epilogue10collective6detail29Sm90TmaWarpSpecializedAdapterINS1G_15DefaultEpilogueISJ_SK_SK_NS1F_6thread17LinearCombinationISJ_Li1EffLNS1K_9ScaleType4KindE0ELNS_15FloatRoundStyleE2ESJ_EENS1_15EpilogueDefaultEEEEEvvEEEEvNT_6ParamsE)
        .other          _ZN7cutlass13device_kernelINS_4gemm6kernel13GemmUniversalIN4cute5tupleIJiiiiEEENS1_10collective13CollectiveMmaINS1_34MainloopSm90TmaGmmaWarpSpecializedILi3ENS5_IJNS4_1CILi2EEESB_NSA_ILi1EEEEEENS1_35KernelTmaWarpSpecializedCooperativeEEENS5_IJNSA_ILi256EEESG_NSA_ILi32EEEEEENS_6half_tENS5_IJlSC_lEEESJ_SK_NS4_8TiledMMAINS4_8MMA_AtomIJNS4_4SM904GMMA26MMA_64x256x16_F32F16F16_SSILNSO_5MajorE0ELSQ_0ELNSO_7ScaleInE1ELSR_1EEEEEENS4_6LayoutINS5_IJSB_SC_SC_EEENS5_IJSC_NSA_ILi0EEESW_EEEEENS5_IJNS4_10UnderscoreESZ_SZ_EEEEENS4_23SM90_TMA_LOAD_MULTICASTENS4_14ComposedLayoutINS4_7SwizzleILi2ELi4ELi3EEENS4_18smem_ptr_flag_bitsILi16EEENSU_INS5_IJNSA_ILi8EEESH_EEENS5_IJSH_SC_EEEEEEEvNS4_8identityES12_S1C_vS1D_EENS_8epilogue10collective6detail29Sm90TmaWarpSpecializedAdapterINS1G_15DefaultEpilogueISJ_SK_SK_NS1F_6thread17LinearCombinationISJ_Li1EffLNS1K_9ScaleType4KindE0ELNS_15FloatRoundStyleE2ESJ_EENS1_15EpilogueDefaultEEEEEvvEEEEvNT_6ParamsE,@"STO_CUDA_ENTRY STV_DEFAULT"
_ZN7cutlass13device_kernelINS_4gemm6kernel13GemmUniversalIN4cute5tupleIJiiiiEEENS1_10collective13CollectiveMmaINS1_34MainloopSm90TmaGmmaWarpSpecializedILi3ENS5_IJNS4_1CILi2EEESB_NSA_ILi1EEEEEENS1_35KernelTmaWarpSpecializedCooperativeEEENS5_IJNSA_ILi256EEESG_NSA_ILi32EEEEEENS_6half_tENS5_IJlSC_lEEESJ_SK_NS4_8TiledMMAINS4_8MMA_AtomIJNS4_4SM904GMMA26MMA_64x256x16_F32F16F16_SSILNSO_5MajorE0ELSQ_0ELNSO_7ScaleInE1ELSR_1EEEEEENS4_6LayoutINS5_IJSB_SC_SC_EEENS5_IJSC_NSA_ILi0EEESW_EEEEENS5_IJNS4_10UnderscoreESZ_SZ_EEEEENS4_23SM90_TMA_LOAD_MULTICASTENS4_14ComposedLayoutINS4_7SwizzleILi2ELi4ELi3EEENS4_18smem_ptr_flag_bitsILi16EEENSU_INS5_IJNSA_ILi8EEESH_EEENS5_IJSH_SC_EEEEEEEvNS4_8identityES12_S1C_vS1D_EENS_8epilogue10collective6detail29Sm90TmaWarpSpecializedAdapterINS1G_15DefaultEpilogueISJ_SK_SK_NS1F_6thread17LinearCombinationISJ_Li1EffLNS1K_9ScaleType4KindE0ELNS_15FloatRoundStyleE2ESJ_EENS1_15EpilogueDefaultEEEEEvvEEEEvNT_6ParamsE:
[----:B------:R-:W0:Y:S02]  /*0000*/  LDC R1, c[0x0][0x28] ;  /* 0x00000a00ff017b82 */ /* 0x000e240000000800 */
[----:B0-----:R-:W-:Y:S01]  /*0010*/  VIADD R1, R1, 0xfffffb40 ;  /* 0xfffffb4001017836 */ /* 0x001fe20000000000 */
[----:B------:R-:W0:Y:S01]  /*0020*/  S2R R4, SR_TID.X ;  /* 0x0000000000047919 */ /* 0x000e220000002100 */
[----:B------:R-:W-:Y:S01]  /*0030*/  ELECT P0, URZ, PT ;  /* 0x00000000003f782f */ /* 0x000fe20003800000 */
[----:B------:R-:W-:Y:S01]  /*0040*/  BSSY B0, `(.L_x_0) ;  /* 0x0000015000007945 */ /* 0x000fe20003800000 */
[--C-:B0-----:R-:W-:Y:S02]  /*0050*/  SHF.R.U32.HI R0, RZ, 0x5, R4.reuse ;  /* 0x00000005ff007819 */ /* 0x101fe40000011604 */
[----:B------:R-:W-:-:S03]  /*0060*/  SHF.R.U32.HI R2, RZ, 0x7, R4 ;  /* 0x00000007ff027819 */ /* 0x000fc60000011604 */
[----:B------:R-:W0:Y:S04]  /*0070*/  SHFL.IDX PT, R3, R0, RZ, 0x1f ;  /* 0x00001fff00037589 */ /* 0x000e2800000e0000 */
[----:B------:R-:W1:Y:S01]  /*0080*/  SHFL.IDX PT, R2, R2, RZ, 0x1f ;  /* 0x00001fff02027589 */ /* 0x000e6200000e0000 */
[----:B0-----:R-:W-:Y:S02]  /*0090*/  R2UR UR9, R3 ;  /* 0x00000000030972ca */ /* 0x001fe400000e0000 */
[----:B-1----:R-:W-:-:S11]  /*00a0*/  R2UR UR5, R2 ;  /* 0x00000000020572ca */ /* 0x002fd600000e0000 */
[----:B------:R-:W-:Y:S02]  /*00b0*/  USHF.R.S32.HI UR4, URZ, 0x1f, UR9 ;  /* 0x0000001f3f047899 */ /* 0x000fe40008011409 */
[----:B------:R-:W-:Y:S02]  /*00c0*/  ISETP.NE.OR P0, PT, RZ, UR9, !P0 ;  /* 0x00000009ff007c0c */ /* 0x000fe4000c705670 */
[----:B------:R-:W-:-:S04]  /*00d0*/  ULEA.HI UR4, UR4, UR9, URZ, 0x2 ;  /* 0x0000000904047291 */ /* 0x000fc8000f8f103f */
[----:B------:R-:W-:-:S04]  /*00e0*/  ULOP3.LUT UR4, UR4, 0xfffffffc, URZ, 0xc0, !UPT ;  /* 0xfffffffc04047892 */ /* 0x000fc8000f8ec03f */
[----:B------:R-:W-:-:S03]  /*00f0*/  UIADD3 UR9, UR9, -UR4, URZ ;  /* 0x8000000409097290 */ /* 0x000fc6000fffe03f */
[----:B------:R-:W-:Y:S09]  /*0100*/  @P0 BRA `(.L_x_1) ;  /* 0x0000000000200947 */ /* 0x000ff20003800000 */
[----:B------:R-:W-:Y:S02]  /*0110*/  ULDC.64 UR6, c[0x0][0x198] ;  /* 0x0000660000067ab9 */ /* 0x000fe40000000a00 */
[----:B------:R-:W-:Y:S02]  /*0120*/  UIADD3 UR10, UP0, UR6, 0xf0, URZ ;  /* 0x000000f0060a7890 */ /* 0x000fe4000ff1e03f */
[----:B------:R-:W-:Y:S02]  /*0130*/  UIADD3 UR6, UP1, UR6, 0x1f0, URZ ;  /* 0x000001f006067890 */ /* 0x000fe4000ff3e03f */
[----:B------:R-:W-:Y:S02]  /*0140*/  UIADD3.X UR11, URZ, UR7, URZ, UP0, !UPT ;  /* 0x000000073f0b7290 */ /* 0x000fe400087fe43f */
[----:B------:R-:W-:-:S07]  /*0150*/  UIADD3.X UR7, URZ, UR7, URZ, UP1, !UPT ;  /* 0x000000073f077290 */ /* 0x000fce0008ffe43f */
[----:B------:R0:W-:Y:S02]  /*0160*/  UTMACCTL.PF [UR10] ;  /* 0x000000000a0079b9 */ /* 0x0001e40008040000 */
[----:B------:R0:W-:Y:S02]  /*0170*/  UTMACCTL.PF [UR6] ;  /* 0x00000000060079b9 */ /* 0x0001e40008040000 */
[----:B0-----:R-:W-:Y:S01]  /*0180*/  NOP ;  /* 0x0000000000007918 */ /* 0x001fe20000000000 */
.L_x_1:
[----:B------:R-:W-:Y:S05]  /*0190*/  BSYNC B0 ;  /* 0x0000000000007941 */ /* 0x000fea0003800000 */
.L_x_0:
[----:B------:R-:W0:Y:S01]  /*01a0*/  SHFL.IDX PT, R2, R0, RZ, 0x1f ;  /* 0x00001fff00027589 */ /* 0x000e2200000e0000 */
[----:B------:R-:W-:Y:S01]  /*01b0*/  UISETP.NE.AND UP0, UPT, UR9, 0x3, UPT ;  /* 0x000000030900788c */ /* 0x000fe2000bf05270 */
[----:B------:R-:W-:Y:S01]  /*01c0*/  ISETP.NE.AND P1, PT, RZ, UR5, PT ;  /* 0x00000005ff007c0c */ /* 0x000fe2000bf25270 */
[----:B------:R-:W-:Y:S02]  /*01d0*/  UIADD3 UR16, UR5, -0x1, URZ ;  /* 0xffffffff05107890 */ /* 0x000fe4000fffe03f */
[----:B------:R-:W-:Y:S02]  /*01e0*/  UISETP.EQ.OR UP0, UPT, UR9, URZ, !UP0 ;  /* 0x0000003f0900728c */ /* 0x000fe4000c702670 */
[----:B------:R-:W-:Y:S02]  /*01f0*/  UISETP.GE.U32.AND UP1, UPT, UR16, 0x2, UPT ;  /* 0x000000021000788c */ /* 0x000fe4000bf26070 */
[----:B------:R-:W-:-:S04]  /*0200*/  UISETP.EQ.AND UP0, UPT, UR5, URZ, UP0 ;  /* 0x0000003f0500728c */ /* 0x000fc80008702270 */
[----:B------:R-:W-:-:S04]  /*0210*/  USEL UR40, URZ, 0x1, !UP0 ;  /* 0x000000013f287887 */ /* 0x000fc8000c000000 */
[----:B------:R-:W-:Y:S01]  /*0220*/  USEL UR40, UR40, 0x2, UP1 ;  /* 0x0000000228287887 */ /* 0x000fe20008800000 */
[----:B0-----:R-:W-:-:S13]  /*0230*/  ISETP.NE.AND P0, PT, R2, RZ, PT ;  /* 0x000000ff0200720c */ /* 0x001fda0003f05270 */
[----:B------:R-:W-:Y:S05]  /*0240*/  @P0 BRA `(.L_x_2) ;  /* 0x0000000000500947 */ /* 0x000fea0003800000 */
[----:B------:R-:W0:Y:S01]  /*0250*/  S2UR UR8, SR_CgaCtaId ;  /* 0x00000000000879c3 */ /* 0x000e220000008800 */
[----:B------:R-:W-:Y:S01]  /*0260*/  UMOV UR4, 0x400 ;  /* 0x0000040000047882 */ /* 0x000fe20000000000 */
[----:B------:R-:W-:Y:S01]  /*0270*/  UMOV UR5, 0x1 ;  /* 0x0000000100057882 */ /* 0x000fe20000000000 */
[----:B------:R-:W-:Y:S01]  /*0280*/  UMOV UR6, 0x6 ;  /* 0x0000000600067882 */ /* 0x000fe20000000000 */
[----:B------:R-:W-:Y:S01]  /*0290*/  ELECT P0, URZ, PT ;  /* 0x00000000003f782f */ /* 0x000fe20003800000 */
[----:B------:R-:W-:-:S04]  /*02a0*/  UIADD3 UR6, -UR6, 0x100000, URZ ;  /* 0x0010000006067890 */ /* 0x000fc8000fffe13f */
[----:B------:R-:W-:Y:S02]  /*02b0*/  USHF.L.U32 UR7, UR6, 0xb, URZ ;  /* 0x0000000b06077899 */ /* 0x000fe4000800063f */
[----:B------:R-:W-:Y:S02]  /*02c0*/  USHF.L.U32 UR6, UR6, 0x1, URZ ;  /* 0x0000000106067899 */ /* 0x000fe4000800063f */
[----:B0-----:R-:W-:Y:S02]  /*02d0*/  ULEA UR8, UR8, UR4, 0x18 ;  /* 0x0000000408087291 */ /* 0x001fe4000f8ec03f */
[----:B------:R-:W-:-:S04]  /*02e0*/  UIADD3 UR4, -UR5, 0x100000, URZ ;  /* 0x0010000005047890 */ /* 0x000fc8000fffe13f */
[----:B------:R-:W-:Y:S02]  /*02f0*/  USHF.L.U32 UR5, UR4, 0xb, URZ ;  /* 0x0000000b04057899 */ /* 0x000fe4000800063f */
[----:B------:R-:W-:Y:S01]  /*0300*/  USHF.L.U32 UR4, UR4, 0x1, URZ ;  /* 0x0000000104047899 */ /* 0x000fe2000800063f */
[----:B------:R-:W0:Y:S11]  /*0310*/  FENCE.VIEW.ASYNC.S ;  /* 0x00000000000073c6 */ /* 0x000e360000000000 */
[----:B0-----:R0:W1:Y:S01]  /*0320*/  SYNCS.EXCH.64 URZ, [UR8], UR4 ;  /* 0x00000004083f75b2 */ /* 0x0010620008000100 */
[----:B------:R0:W2:Y:S01]  /*0330*/  SYNCS.EXCH.64 URZ, [UR8+0x18], UR6 ;  /* 0x00001806083f75b2 */ /* 0x0000a20008000100 */
[----:B------:R0:W3:Y:S01]  /*0340*/  SYNCS.EXCH.64 URZ, [UR8+0x8], UR4 ;  /* 0x00000804083f75b2 */ /* 0x0000e20008000100 */
[----:B------:R0:W4:Y:S01]  /*0350*/  SYNCS.EXCH.64 URZ, [UR8+0x20], UR6 ;  /* 0x00002006083f75b2 */ /* 0x0001220008000100 */
[----:B------:R0:W0:Y:S01]  /*0360*/  SYNCS.EXCH.64 URZ, [UR8+0x10], UR4 ;  /* 0x00001004083f75b2 */ /* 0x0000220008000100 */
[----:B------:R0:W0:Y:S01]  /*0370*/  SYNCS.EXCH.64 URZ, [UR8+0x28], UR6 ;  /* 0x00002806083f75b2 */ /* 0x0000220008000100 */
[----:B------:R-:W-:Y:S01]  /*0380*/  NOP ;  /* 0x0000000000007918 */ /* 0x000fe20000000000 */
.L_x_2:
[----:B------:R-:W5:Y:S01]  /*0390*/  S2UR UR13, SR_CTAID.X ;  /* 0x00000000000d79c3 */ /* 0x000f620000002500 */
[----:B------:R-:W-:Y:S01]  /*03a0*/  SHF.R.S32.HI R3, RZ, 0x1f, R4 ;  /* 0x0000001fff037819 */ /* 0x000fe20000011404 */
[----:B------:R5:W1:Y:S01]  /*03b0*/  SHFL.IDX PT, R6, R0, RZ, 0x1f ;  /* 0x00001fff00067589 */ /* 0x000a6200000e0000 */
[----:B0-----:R-:W-:Y:S01]  /*03c0*/  ULDC UR4, c[0x0][0x150] ;  /* 0x0000540000047ab9 */ /* 0x001fe20000000800 */
[----:B------:R-:W-:Y:S02]  /*03d0*/  ELECT P0, URZ, PT ;  /* 0x00000000003f782f */ /* 0x000fe40003800000 */
[----:B------:R-:W-:Y:S01]  /*03e0*/  LEA.HI R3, R3, R4, RZ, 0x7 ;  /* 0x0000000403037211 */ /* 0x000fe200078f38ff */
[----:B------:R-:W-:Y:S01]  /*03f0*/  ULDC UR5, c[0x0][0x154] ;  /* 0x0000550000057ab9 */ /* 0x000fe20000000800 */
[----:B------:R-:W-:Y:S01]  /*0400*/  SHF.R.S32.HI R7, RZ, 0x1f, R2 ;  /* 0x0000001fff077819 */ /* 0x000fe20000011402 */
[----:B------:R-:W0:Y:S01]  /*0410*/  S2UR UR10, SR_CTAID.Y ;  /* 0x00000000000a79c3 */ /* 0x000e220000002600 */
[----:B------:R-:W-:Y:S01]  /*0420*/  LOP3.LUT R3, R3, 0xffffff80, RZ, 0xc0, !PT ;  /* 0xffffff8003037812 */ /* 0x000fe200078ec0ff */
[----:B------:R-:W-:Y:S01]  /*0430*/  ULDC UR8, c[0x0][0x144] ;  /* 0x0000510000087ab9 */ /* 0x000fe20000000800 */
[----:B------:R-:W-:Y:S01]  /*0440*/  LEA.HI R7, R7, R2, RZ, 0x2 ;  /* 0x0000000207077211 */ /* 0x000fe200078f10ff */
[----:B------:R-:W-:Y:S01]  /*0450*/  NOP ;  /* 0x0000000000007918 */ /* 0x000fe20000000000 */
[----:B------:R-:W-:Y:S01]  /*0460*/  NOP ;  /* 0x0000000000007918 */ /* 0x000fe20000000000 */
[----:B------:R-:W-:Y:S01]  /*0470*/  IMAD.IADD R3, R4, 0x1, -R3 ;  /* 0x0000000104037824 */ /* 0x000fe200078e0a03 */
[----:B------:R-:W-:Y:S01]  /*0480*/  LOP3.LUT R7, R7, 0x3ffffffc, RZ, 0xc0, !PT ;  /* 0x3ffffffc07077812 */ /* 0x000fe200078ec0ff */
[----:B------:R-:W-:Y:S01]  /*0490*/  ULDC UR11, c[0x0][0x148] ;  /* 0x00005200000b7ab9 */ /* 0x000fe20000000800 */
[----:B------:R-:W-:-:S02]  /*04a0*/  IMAD.MOV.U32 R17, RZ, RZ, 0x1 ;  /* 0x00000001ff117424 */ /* 0x000fc400078e00ff */
[----:B------:R-:W-:Y:S01]  /*04b0*/  SHF.R.S32.HI R4, RZ, 0x1f, R3 ;  /* 0x0000001fff047819 */ /* 0x000fe20000011403 */
[----:B------:R-:W-:-:S03]  /*04c0*/  IMAD.IADD R2, R2, 0x1, -R7 ;  /* 0x0000000102027824 */ /* 0x000fc600078e0a07 */
[----:B------:R-:W-:Y:S02]  /*04d0*/  LEA.HI R4, R4, R3, RZ, 0x3 ;  /* 0x0000000304047211 */ /* 0x000fe400078f18ff */
[----:B-----5:R-:W-:Y:S02]  /*04e0*/  I2FP.F32.U32 R5, UR13 ;  /* 0x0000000d00057c45 */ /* 0x020fe40008201000 */
[--C-:B------:R-:W-:Y:S02]  /*04f0*/  SHF.R.S32.HI R0, RZ, 0x3, R4.reuse ;  /* 0x00000003ff007819 */ /* 0x100fe40000011404 */
[----:B-1----:R-:W-:Y:S01]  /*0500*/  ISETP.NE.OR P0, PT, R6, RZ, !P0 ;  /* 0x000000ff0600720c */ /* 0x002fe20004705670 */
[----:B------:R-:W-:Y:S01]  /*0510*/  FMUL R8, R5, UR4 ;  /* 0x0000000405087c20 */ /* 0x000fe20008400000 */
[----:B------:R-:W-:-:S04]  /*0520*/  SHF.R.S32.HI R5, RZ, 0x1f, R4 ;  /* 0x0000001fff057819 */ /* 0x000fc80000011404 */
[----:B------:R-:W-:Y:S01]  /*0530*/  LEA.HI R5, R5, R0, RZ, 0x2 ;  /* 0x0000000005057211 */ /* 0x000fe200078f10ff */
[----:B------:R-:W1:Y:S03]  /*0540*/  F2I.U32.TRUNC.NTZ R8, R8 ;  /* 0x0000000800087305 */ /* 0x000e66000020f000 */
[----:B------:R-:W-:-:S03]  /*0550*/  LOP3.LUT R5, R5, 0xfffffffc, RZ, 0xc0, !PT ;  /* 0xfffffffc05057812 */ /* 0x000fc600078ec0ff */
[----:B------:R-:W-:Y:S01]  /*0560*/  VOTEU.ALL UP0, P0 ;  /* 0x00000000003f7886 */ /* 0x000fe20000000000 */
[----:B------:R-:W-:Y:S01]  /*0570*/  VOTEU.ALL UP1, P0 ;  /* 0x00000000003f7886 */ /* 0x000fe20000020000 */
[----:B------:R-:W-:Y:S01]  /*0580*/  IMAD.IADD R5, R0, 0x1, -R5 ;  /* 0x0000000100057824 */ /* 0x000fe200078e0a05 */
[----:B0-----:R-:W-:Y:S02]  /*0590*/  I2FP.F32.U32 R0, UR10 ;  /* 0x0000000a00007c45 */ /* 0x001fe40008201000 */
[----:B------:R-:W0:Y:S01]  /*05a0*/  @!UP0 S2UR UR7, SR_CgaCtaId ;  /* 0x00000000000789c3 */ /* 0x000e220000008800 */
[----:B------:R-:W-:Y:S01]  /*05b0*/  IMAD R2, R2, 0x4, R5 ;  /* 0x0000000402027824 */ /* 0x000fe200078e0205 */
[----:B------:R-:W-:Y:S01]  /*05c0*/  @!UP0 UMOV UR6, 0x400 ;  /* 0x0000040000068882 */ /* 0x000fe20000000000 */
[----:B------:R-:W-:Y:S01]  /*05d0*/  FMUL R4, R0, UR5 ;  /* 0x0000000500047c20 */ /* 0x000fe20008400000 */
[----:B-1----:R-:W-:Y:S02]  /*05e0*/  R2UR UR4, R8 ;  /* 0x00000000080472ca */ /* 0x002fe400000e0000 */
[----:B------:R-:W-:-:S03]  /*05f0*/  LEA.HI R0, R2, R2, RZ, 0x1 ;  /* 0x0000000202007211 */ /* 0x000fc600078f08ff */
[----:B------:R-:W1:Y:S01]  /*0600*/  F2I.U32.TRUNC.NTZ R4, R4 ;  /* 0x0000000400047305 */ /* 0x000e62000020f000 */
[----:B------:R-:W-:-:S05]  /*0610*/  LOP3.LUT R5, R0, 0xfffffffe, RZ, 0xc0, !PT ;  /* 0xfffffffe00057812 */ /* 0x000fca00078ec0ff */
[----:B------:R-:W-:Y:S02]  /*0620*/  IMAD.IADD R5, R2, 0x1, -R5 ;  /* 0x0000000102057824 */ /* 0x000fe400078e0a05 */
[----:B------:R-:W-:-:S04]  /*0630*/  UIADD3 UR4, -UR4, URZ, URZ ;  /* 0x0000003f04047290 */ /* 0x000fc8000fffe13f */
[----:B------:R-:W-:Y:S01]  /*0640*/  UIMAD UR8, UR8, UR4, UR13 ;  /* 0x00000004080872a4 */ /* 0x000fe2000f8e020d */
[----:B-1----:R-:W-:Y:S02]  /*0650*/  R2UR UR12, R4 ;  /* 0x00000000040c72ca */ /* 0x002fe400000e0000 */
[----:B------:R-:W-:Y:S01]  /*0660*/  UMOV UR4, 0x20 ;  /* 0x0000002000047882 */ /* 0x000fe20000000000 */
[----:B------:R-:W1:Y:S02]  /*0670*/  LDC R4, c[0x0][0x140] ;  /* 0x00005000ff047b82 */ /* 0x000e640000000800 */
[----:B------:R-:W-:Y:S01]  /*0680*/  ISETP.NE.AND P3, PT, R5, UR8, PT ;  /* 0x0000000805007c0c */ /* 0x000fe2000bf65270 */
[----:B------:R-:W-:-:S04]  /*0690*/  @!UP0 UIADD3 UR4, -UR4, 0x100000, URZ ;  /* 0x0010000004048890 */ /* 0x000fc8000fffe13f */
[----:B------:R-:W-:Y:S02]  /*06a0*/  @!UP0 USHF.L.U32 UR5, UR4, 0xb, URZ ;  /* 0x0000000b04058899 */ /* 0x000fe4000800063f */
[----:B------:R-:W-:Y:S01]  /*06b0*/  @!UP0 USHF.L.U32 UR4, UR4, 0x1, URZ ;  /* 0x0000000104048899 */ /* 0x000fe2000800063f */
[C---:B------:R-:W-:Y:S01]  /*06c0*/  SHF.L.U32 R5, R2.reuse, 0x2, RZ ;  /* 0x0000000202057819 */ /* 0x040fe200000006ff */
[----:B0-----:R-:W-:Y:S01]  /*06d0*/  @!UP0 ULEA UR6, UR7, UR6, 0x18 ;  /* 0x0000000607068291 */ /* 0x001fe2000f8ec03f */
[----:B------:R-:W-:Y:S02]  /*06e0*/  VOTEU.ALL UP0, P0 ;  /* 0x00000000003f7886 */ /* 0x000fe40000000000 */
[----:B------:R-:W-:Y:S02]  /*06f0*/  LOP3.LUT R152, R2, 0xc, R5, 0x78, !PT ;  /* 0x0000000c02987812 */ /* 0x000fe400078e7805 */
[----:B------:R-:W-:Y:S01]  /*0700*/  LOP3.LUT P0, RZ, R3, 0x7, RZ, 0xc0, !PT ;  /* 0x0000000703ff7812 */ /* 0x000fe2000780c0ff */
[----:B------:R-:W-:-:S03]  /*0710*/  UIADD3 UR12, -UR12, URZ, URZ ;  /* 0x0000003f0c0c7290 */ /* 0x000fc6000fffe13f */
[C---:B------:R-:W-:Y:S02]  /*0720*/  ISETP.LT.U32.AND P0, PT, R152.reuse, 0x4, !P0 ;  /* 0x000000049800780c */ /* 0x040fe40004701070 */
[----:B------:R-:W-:Y:S01]  /*0730*/  @P3 LEA.HI R0, R152, R152, RZ, 0x1 ;  /* 0x0000009898003211 */ /* 0x000fe200078f08ff */
[----:B------:R-:W0:Y:S02]  /*0740*/  FENCE.VIEW.ASYNC.S ;  /* 0x00000000000073c6 */ /* 0x000e240000000000 */
[----:B0-----:R-:W0:Y:S01]  /*0750*/  @!UP0 SYNCS.EXCH.64 URZ, [UR6+0x40], UR4 ;  /* 0x00004004063f85b2 */ /* 0x001e220008000100 */
[----:B------:R-:W-:Y:S02]  /*0760*/  @P3 SHF.R.S32.HI R0, RZ, 0x1, R0 ;  /* 0x00000001ff003819 */ /* 0x000fe40000011400 */
[----:B-1----:R-:W-:Y:S01]  /*0770*/  ISETP.EQ.U32.AND P2, PT, R4, 0x1, PT ;  /* 0x000000010400780c */ /* 0x002fe20003f42070 */
[----:B------:R1:W0:Y:S01]  /*0780*/  @!UP1 SYNCS.EXCH.64 URZ, [UR6+0x48], UR4 ;  /* 0x00004804063f95b2 */ /* 0x0002220008000100 */
[----:B------:R-:W-:Y:S01]  /*0790*/  NOP ;  /* 0x0000000000007918 */ /* 0x000fe20000000000 */
[----:B-1----:R-:W-:-:S06]  /*07a0*/  UIMAD UR4, UR11, UR12, UR10 ;  /* 0x0000000c0b0472a4 */ /* 0x002fcc000f8e020a */
[----:B------:R-:W-:Y:S02]  /*07b0*/  @P3 ISETP.NE.AND P4, PT, R0, UR4, PT ;  /* 0x0000000400003c0c */ /* 0x000fe4000bf85270 */
[----:B------:R-:W-:Y:S02]  /*07c0*/  SEL R0, RZ, 0x1, !P0 ;  /* 0x00000001ff007807 */ /* 0x000fe40004000000 */
[----:B------:R-:W-:-:S04]  /*07d0*/  @P3 SEL R17, RZ, 0x1, P4 ;  /* 0x00000001ff113807 */ /* 0x000fc80002000000 */
[----:B------:R-:W-:Y:S01]  /*07e0*/  LOP3.LUT R17, R17, R0, RZ, 0xc0, !PT ;  /* 0x0000000011117212 */ /* 0x000fe200078ec0ff */
[----:B------:R-:W-:Y:S06]  /*07f0*/  @!P2 BRA `(.L_x_3) ;  /* 0x000000000008a947 */ /* 0x000fec0003800000 */
[----:B0-234-:R-:W-:Y:S01]  /*0800*/  UCGABAR_ARV ;  /* 0x00000000000079c7 */ /* 0x01dfe20008000000 */
[----:B------:R-:W-:Y:S05]  /*0810*/  BRA `(.L_x_4) ;  /* 0x0000000000047947 */ /* 0x000fea0003800000 */
.L_x_3:
[----:B0-234-:R-:W-:Y:S01]  /*0820*/  NOP ;  /* 0x0000000000007918 */ /* 0x01dfe20000000000 */
.L_x_4:
[----:B------:R-:W-:Y:S01]  /*0830*/  ULDC UR4, c[0x0][0x65c] ;  /* 0x0001970000047ab9 */ /* 0x000fe20000000800 */
[----:B------:R-:W-:Y:S01]  /*0840*/  UMOV UR5, URZ ;  /* 0x0000003f00057c82 */ /* 0x000fe20008000000 */
[----:B------:R-:W-:-:S03]  /*0850*/  UISETP.NE.AND UP0, UPT, UR4, 0x1, UPT ;  /* 0x000000010400788c */ /* 0x000fc6000bf05270 */
[----:B------:R-:W-:Y:S01]  /*0860*/  UMOV UR4, UR13 ;  /* 0x0000000d00047c82 */ /* 0x000fe20008000000 */
[----:B------:R-:W-:Y:S02]  /*0870*/  UP2UR UR45, UPR, URZ, 0x1 ;  /* 0x000000013f2d7883 */ /* 0x000fe40008000000 */
[----:B------:R-:W-:Y:S02]  /*0880*/  PLOP3.LUT P0, PT, PT, PT, UP0, 0x80, 0x0 ;  /* 0x000000000000781c */ /* 0x000fe40003f0f008 */
[----:B------:R-:W-:Y:S02]  /*0890*/  PLOP3.LUT P3, PT, PT, PT, UP0, 0x80, 0x0 ;  /* 0x000000000000781c */ /* 0x000fe40003f6f008 */
[----:B------:R-:W-:Y:S01]  /*08a0*/  PLOP3.LUT P5, PT, PT, PT, UP0, 0x80, 0x0 ;  /* 0x000000000000781c */ /* 0x000fe20003faf008 */
[----:B------:R-:W-:Y:S01]  /*08b0*/  @UP0 ULDC UR14, c[0x0][0x10] ;  /* 0x00000400000e0ab9 */ /* 0x000fe20000000800 */
[----:B------:R-:W-:Y:S01]  /*08c0*/  @UP0 UMOV UR6, UR10 ;  /* 0x0000000a00060c82 */ /* 0x000fe20008000000 */
[----:B------:R-:W-:Y:S01]  /*08d0*/  @UP0 UMOV UR7, URZ ;  /* 0x0000003f00070c82 */ /* 0x000fe20008000000 */
[----:B------:R-:W-:Y:S01]  /*08e0*/  PLOP3.LUT P4, PT, PT, PT, UP0, 0x80, 0x0 ;  /* 0x000000000000781c */ /* 0x000fe20003f8f008 */
[----:B------:R-:W-:-:S03]  /*08f0*/  @UP0 UIMAD.WIDE.U32 UR14, UR13, UR14, UR6 ;  /* 0x0000000e0d0e02a5 */ /* 0x000fc6000f8e0006 */
[----:B------:R-:W-:Y:S01]  /*0900*/  @!UP0 ULDC UR7, c[0x0][0xc] ;  /* 0x0000030000078ab9 */ /* 0x000fe20000000800 */
[----:B------:R-:W-:Y:S01]  /*0910*/  @UP0 UMOV UR6, URZ ;  /* 0x0000003f00060c82 */ /* 0x000fe20008000000 */
[----:B------:R-:W-:Y:S01]  /*0920*/  @!UP0 UIMAD.WIDE.U32 UR4, UR10, UR7, UR4 ;  /* 0x000000070a0482a5 */ /* 0x000fe2000f8e0004 */
[----:B------:R-:W-:Y:S01]  /*0930*/  IMAD.U32 R2, RZ, RZ, UR14 ;  /* 0x0000000eff027e24 */ /* 0x000fe2000f8e00ff */
[----:B------:R-:W-:Y:S02]  /*0940*/  @UP0 UIADD3 UR6, UR15, UR6, URZ ;  /* 0x000000060f060290 */ /* 0x000fe4000fffe03f */
[----:B------:R-:W-:Y:S02]  /*0950*/  IMAD.U32 R3, RZ, RZ, UR15 ;  /* 0x0000000fff037e24 */ /* 0x000fe4000f8e00ff */
[----:B------:R-:W-:Y:S01]  /*0960*/  @P0 IMAD.MOV.U32 R7, RZ, RZ, R2 ;  /* 0x000000ffff070224 */ /* 0x000fe200078e0002 */
[----:B------:R-:W-:Y:S01]  /*0970*/  MOV R2, UR4 ;  /* 0x0000000400027c02 */ /* 0x000fe20008000f00 */
[----:B------:R-:W-:-:S02]  /*0980*/  IMAD.U32 R5, RZ, RZ, UR5 ;  /* 0x00000005ff057e24 */ /* 0x000fc4000f8e00ff */
[----:B------:R-:W-:Y:S02]  /*0990*/  @P3 IMAD.U32 R6, RZ, RZ, UR6 ;  /* 0x00000006ff063e24 */ /* 0x000fe4000f8e00ff */
[----:B------:R-:W-:Y:S02]  /*09a0*/  @!P5 IMAD.MOV.U32 R6, RZ, RZ, R5 ;  /* 0x000000ffff06d224 */ /* 0x000fe400078e0005 */
[----:B------:R-:W-:Y:S02]  /*09b0*/  @!P4 IMAD.MOV.U32 R7, RZ, RZ, R2 ;  /* 0x000000ffff07c224 */ /* 0x000fe400078e0002 */
[----:B------:R-:W-:Y:S01]  /*09c0*/  IMAD.U32 R3, RZ, RZ, UR5 ;  /* 0x00000005ff037e24 */ /* 0x000fe2000f8e00ff */
[----:B------:R0:W-:Y:S01]  /*09d0*/  STL [R1+0x200], R6 ;  /* 0x0002000601007387 */ /* 0x0001e20000100800 */
[----:B------:R-:W-:-:S03]  /*09e0*/  IMAD.U32 R4, RZ, RZ, UR4 ;  /* 0x00000004ff047e24 */ /* 0x000fc6000f8e00ff */
[----:B------:R0:W-:Y:S01]  /*09f0*/  STL [R1+0x204], R7 ;  /* 0x0002040701007387 */ /* 0x0001e20000100800 */
[----:B------:R-:W-:Y:S05]  /*0a00*/  @!P2 BRA `(.L_x_5) ;  /* 0x00000000000ca947 */ /* 0x000fea0003800000 */
[----:B------:R-:W-:Y:S01]  /*0a10*/  UCGABAR_WAIT ;  /* 0x0000000000007dc7 */ /* 0x000fe20008000000 */
[----:B------:R-:W-:Y:S01]  /*0a20*/  CCTL.IVALL ;  /* 0x00000000ff00798f */ /* 0x000fe20002000000 */
[----:B------:R-:W-:Y:S05]  /*0a30*/  BRA `(.L_x_6) ;  /* 0x0000000000047947 */ /* 0x000fea0003800000 */
.L_x_5:
[----:B------:R-:W-:Y:S06]  /*0a40*/  BAR.SYNC.DEFER_BLOCKING 0x0 ;  /* 0x0000000000007b1d */ /* 0x000fec0000010000 */
.L_x_6:
[----:B------:R-:W-:Y:S05]  /*0a50*/  @!P1 BRA `(.L_x_7) ;  /* 0x0000015400b09947 */ /* 0x000fea0003800000 */
[----:B------:R-:W-:-:S06]  /*0a60*/  UISETP.GT.U32.AND UP0, UPT, UR16, 0x1, UPT ;  /* 0x000000011000788c */ /* 0x000fcc000bf04070 */
[----:B------:R-:W-:-:S13]  /*0a70*/  PLOP3.LUT P0, PT, PT, PT, UP0, 0x80, 0x0 ;  /* 0x000000000000781c */ /* 0x000fda0003f0f008 */
[----:B------:R-:W-:Y:S05]  /*0a80*/  @P0 EXIT ;  /* 0x000000000000094d */ /* 0x000fea0003800000 */
[----:B------:R-:W-:Y:S01]  /*0a90*/  ULDC.64 UR4, c[0x0][0x650] ;  /* 0x0001940000047ab9 */ /* 0x000fe20000000a00 */
[----:B------:R-:W-:Y:S01]  /*0aa0*/  UMOV UR41, 0xffffffff ;  /* 0xffffffff00297882 */ /* 0x000fe20000000000 */
[----:B------:R-:W-:Y:S01]  /*0ab0*/  ISETP.GE.U32.AND P0, PT, R7, UR4, PT ;  /* 0x0000000407007c0c */ /* 0x000fe2000bf06070 */
[----:B------:R-:W-:Y:S01]  /*0ac0*/  UMOV UR42, 0xffffffff ;  /* 0xffffffff002a7882 */ /* 0x000fe20000000000 */
[----:B------:R-:W-:Y:S01]  /*0ad0*/  UMOV UR43, 0xffffffff ;  /* 0xffffffff002b7882 */ /* 0x000fe20000000000 */
[----:B------:R-:W-:Y:S02]  /*0ae0*/  PRMT R0, RZ, 0x7610, R0 ;  /* 0x00007610ff007816 */ /* 0x000fe40000000000 */
[----:B------:R-:W-:-:S13]  /*0af0*/  ISETP.GE.U32.AND.EX P0, PT, R6, UR5, PT, P0 ;  /* 0x0000000506007c0c */ /* 0x000fda000bf06100 */
[----:B------:R-:W-:Y:S05]  /*0b00*/  @P0 BRA `(.L_x_8) ;  /* 0x0000000400480947 */ /* 0x000fea0003800000 */
[----:B------:R-:W-:Y:S01]  /*0b10*/  ULDC.64 UR16, c[0x0][0x628] ;  /* 0x00018a0000107ab9 */ /* 0x000fe20000000a00 */
[C---:B------:R-:W-:Y:S01]  /*0b20*/  R2UR UR19, R7.reuse ;  /* 0x00000000071372ca */ /* 0x040fe200000e0000 */
[----:B------:R-:W-:Y:S01]  /*0b30*/  ULDC UR18, c[0x0][0x630] ;  /* 0x00018c0000127ab9 */ /* 0x000fe20000000800 */
[----:B------:R-:W-:Y:S02]  /*0b40*/  ISETP.NE.U32.AND P0, PT, RZ, UR16, PT ;  /* 0x00000010ff007c0c */ /* 0x000fe4000bf05070 */
[----:B------:R-:W-:Y:S02]  /*0b50*/  R2UR UR4, R7 ;  /* 0x00000000070472ca */ /* 0x000fe400000e0000 */
[----:B------:R-:W-:Y:S02]  /*0b60*/  ISETP.NE.AND.EX P0, PT, RZ, UR17, PT, P0 ;  /* 0x00000011ff007c0c */ /* 0x000fe4000bf05300 */
[----:B------:R-:W-:-:S11]  /*0b70*/  R2UR UR5, R6 ;  /* 0x00000000060572ca */ /* 0x000fd600000e0000 */
[----:B------:R-:W-:Y:S05]  /*0b80*/  @!P0 BRA `(.L_x_9) ;  /* 0x0000000000308947 */ /* 0x000fea0003800000 */
[----:B------:R-:W-:Y:S01]  /*0b90*/  R2UR UR4, R7 ;  /* 0x00000000070472ca */ /* 0x000fe200000e0000 */
[----:B------:R-:W-:Y:S01]  /*0ba0*/  ULDC UR9, c[0x0][0x634] ;  /* 0x00018d0000097ab9 */ /* 0x000fe20000000800 */
[----:B------:R-:W-:-:S11]  /*0bb0*/  R2UR UR13, R6 ;  /* 0x00000000060d72ca */ /* 0x000fd600000e0000 */
[----:B------:R-:W-:-:S04]  /*0bc0*/  UIADD3 UR9, UP0, UR4, UR9, URZ ;  /* 0x0000000904097290 */ /* 0x000fc8000ff1e03f */
[----:B------:R-:W-:-:S04]  /*0bd0*/  UIADD3.X UR13, URZ, UR13, URZ, UP0, !UPT ;  /* 0x0000000d3f0d7290 */ /* 0x000fc800087fe43f */
[----:B------:R-:W-:-:S04]  /*0be0*/  UIMAD.WIDE.U32 UR4, UR13, UR16, URZ ;  /* 0x000000100d0472a5 */ /* 0x000fc8000f8e003f */
[----:B------:R-:W-:Y:S02]  /*0bf0*/  UIMAD.WIDE.U32 UR6, UP0, UR9, UR17, UR4 ;  /* 0x00000011090672a5 */ /* 0x000fe4000f800004 */
[----:B------:R-:W-:Y:S02]  /*0c00*/  UIMAD.WIDE.U32 UR4, UR9, UR16, URZ ;  /* 0x00000010090472a5 */ /* 0x000fe4000f8e003f */
[----:B------:R-:W-:Y:S02]  /*0c10*/  UIADD3.X UR15, URZ, URZ, URZ, UP0, !UPT ;  /* 0x0000003f3f0f7290 */ /* 0x000fe400087fe43f */
[----:B------:R-:W-:Y:S01]  /*0c20*/  UIADD3 URZ, UP0, UR5, UR6, URZ ;  /* 0x00000006053f7290 */ /* 0x000fe2000ff1e03f */
[----:B------:R-:W-:-:S03]  /*0c30*/  UMOV UR14, UR7 ;  /* 0x00000007000e7c82 */ /* 0x000fc60008000000 */
[----:B------:R-:W-:-:S12]  /*0c40*/  UIMAD.WIDE.U32.X UR4, UR13, UR17, UR14, UP0 ;  /* 0x000000110d0472a5 */ /* 0x000fd800080e040e */
.L_x_9:
[----:B------:R-:W-:Y:S01]  /*0c50*/  USHF.R.U64 UR43, UR4, UR18, UR5 ;  /* 0x00000012042b7299 */ /* 0x000fe20008001205 */
[----:B------:R-:W-:Y:S01]  /*0c60*/  R2UR UR7, R6 ;  /* 0x00000000060772ca */ /* 0x000fe200000e0000 */
[----:B------:R-:W-:Y:S02]  /*0c70*/  USHF.R.U32.HI UR4, URZ, UR18, UR5 ;  /* 0x000000123f047299 */ /* 0x000fe40008011605 */
[----:B------:R-:W-:Y:S01]  /*0c80*/  UIADD3 UR5, UP0, URZ, -UR43, URZ ;  /* 0x8000002b3f057290 */ /* 0x000fe2000ff1e03f */
[----:B------:R-:W-:Y:S01]  /*0c90*/  ULDC.64 UR14, c[0x0][0x620] ;  /* 0x00018800000e7ab9 */ /* 0x000fe20000000a00 */
[----:B------:R-:W-:Y:S02]  /*0ca0*/  UMOV UR6, UR19 ;  /* 0x0000001300067c82 */ /* 0x000fe40008000000 */
[----:B------:R-:W-:Y:S01]  /*0cb0*/  UIADD3.X UR4, URZ, ~UR4, URZ, UP0, !UPT ;  /* 0x800000043f047290 */ /* 0x000fe200087fe43f */
[----:B------:R-:W-:Y:S01]  /*0cc0*/  ULDC UR9, c[0x0][0x618] ;  /* 0x0001860000097ab9 */ /* 0x000fe20000000800 */
[----:B------:R-:W-:-:S02]  /*0cd0*/  UIMAD UR12, UR11, UR12, UR10 ;  /* 0x0000000c0b0c72a4 */ /* 0x000fc4000f8e020a */
[----:B------:R-:W-:Y:S02]  /*0ce0*/  UIMAD UR4, UR4, UR14, URZ ;  /* 0x0000000e040472a4 */ /* 0x000fe4000f8e023f */
[----:B------:R-:W-:Y:S02]  /*0cf0*/  UIMAD.WIDE.U32 UR6, UR5, UR14, UR6 ;  /* 0x0000000e050672a5 */ /* 0x000fe4000f8e0006 */
[----:B------:R-:W-:Y:S01]  /*0d00*/  UIMAD UR4, UR5, UR15, UR4 ;  /* 0x0000000f050472a4 */ /* 0x000fe2000f8e0204 */
[----:B------:R-:W-:Y:S01]  /*0d10*/  ULDC UR10, c[0x0][0x608] ;  /* 0x00018200000a7ab9 */ /* 0x000fe20000000800 */
[----:B------:R-:W-:Y:S02]  /*0d20*/  ULDC UR18, c[0x0][0x658] ;  /* 0x0001960000127ab9 */ /* 0x000fe40000000800 */
[----:B------:R-:W-:Y:S01]  /*0d30*/  UIADD3 UR7, UR7, UR4, URZ ;  /* 0x0000000407077290 */ /* 0x000fe2000fffe03f */
[----:B------:R-:W-:Y:S02]  /*0d40*/  UMOV UR11, 0xffffffff ;  /* 0xffffffff000b7882 */ /* 0x000fe40000000000 */
[----:B------:R-:W-:Y:S01]  /*0d50*/  ULDC.64 UR4, c[0x0][0x640] ;  /* 0x0001900000047ab9 */ /* 0x000fe20000000a00 */
[----:B------:R-:W-:Y:S01]  /*0d60*/  USHF.R.U64 UR16, UR6, UR9, UR7 ;  /* 0x0000000906107299 */ /* 0x000fe20008001207 */
[----:B------:R-:W-:Y:S01]  /*0d70*/  ISETP.NE.U32.AND P0, PT, RZ, UR4, PT ;  /* 0x00000004ff007c0c */ /* 0x000fe2000bf05070 */
[----:B------:R-:W-:-:S02]  /*0d80*/  USHF.R.U32.HI UR7, URZ, UR9, UR7 ;  /* 0x000000093f077299 */ /* 0x000fc40008011607 */
[----:B------:R-:W-:Y:S01]  /*0d90*/  USHF.L.U32 UR6, UR11, UR18, URZ ;  /* 0x000000120b067299 */ /* 0x000fe2000800063f */
[----:B------:R-:W-:Y:S01]  /*0da0*/  ISETP.NE.AND.EX P0, PT, RZ, UR5, PT, P0 ;  /* 0x00000005ff007c0c */ /* 0x000fe2000bf05300 */
[----:B------:R-:W-:Y:S02]  /*0db0*/  USHF.R.U64 UR22, UR16, UR10, UR7 ;  /* 0x0000000a10167299 */ /* 0x000fe40008001207 */
[----:B------:R-:W-:Y:S02]  /*0dc0*/  USHF.R.U32.HI UR7, URZ, UR10, UR7 ;  /* 0x0000000a3f077299 */ /* 0x000fe40008011607 */
[----:B------:R-:W-:Y:S02]  /*0dd0*/  UISETP.NE.AND UP1, UPT, UR45, URZ, UPT ;  /* 0x0000003f2d00728c */ /* 0x000fe4000bf25270 */
[----:B------:R-:W-:Y:S01]  /*0de0*/  USHF.R.U64 UR23, UR22, UR18, UR7 ;  /* 0x0000001216177299 */ /* 0x000fe20008001207 */
[----:B------:R-:W-:Y:S01]  /*0df0*/  ULDC UR17, c[0x0][0x600] ;  /* 0x0001800000117ab9 */ /* 0x000fe20000000800 */
[----:B------:R-:W-:-:S02]  /*0e00*/  ULOP3.LUT UR13, URZ, UR6, URZ, 0x33, !UPT ;  /* 0x000000063f0d7292 */ /* 0x000fc4000f8e333f */
[----:B------:R-:W-:Y:S02]  /*0e10*/  UIADD3 UR15, UR17, -0x1, URZ ;  /* 0xffffffff110f7890 */ /* 0x000fe4000fffe03f */
[----:B------:R-:W-:Y:S02]  /*0e20*/  USEL UR12, UR8, UR12, !UP1 ;  /* 0x0000000c080c7287 */ /* 0x000fe4000c800000 */
[----:B------:R-:W-:Y:S01]  /*0e30*/  USHF.R.U32.HI UR7, URZ, UR18, UR7 ;  /* 0x000000123f077299 */ /* 0x000fe20008011607 */
[----:B------:R-:W-:Y:S01]  /*0e40*/  ULDC UR19, c[0x0][0x648] ;  /* 0x0001920000137ab9 */ /* 0x000fe20000000800 */
[----:B------:R-:W-:Y:S01]  /*0e50*/  ULDC UR20, c[0x0][0x638] ;  /* 0x00018e0000147ab9 */ /* 0x000fe20000000800 */
[----:B------:R-:W-:Y:S01]  /*0e60*/  UMOV UR21, 0x1 ;  /* 0x0000000100157882 */ /* 0x000fe20000000000 */
[----:B------:R-:W-:Y:S01]  /*0e70*/  UMOV UR6, UR23 ;  /* 0x0000001700067c82 */ /* 0x000fe20008000000 */
[----:B------:R-:W-:Y:S07]  /*0e80*/  @!P0 BRA `(.L_x_10) ;  /* 0x0000000000308947 */ /* 0x000fee0003800000 */
[----:B------:R-:W-:Y:S02]  /*0e90*/  ULDC UR10, c[0x0][0x64c] ;  /* 0x00019300000a7ab9 */ /* 0x000fe40000000800 */
        /* <DEDUP_REMOVED lines=8> */
[----:B------:R-:W-:-:S07]  /*0f20*/  UIMAD.WIDE.U32.X UR4, UR14, UR5, UR10, UP0 ;  /* 0x000000050e0472a5 */ /* 0x000fce00080e040a */
[----:B------:R-:W-:Y:S01]  /*0f30*/  UMOV UR6, UR4 ;  /* 0x0000000400067c82 */ /* 0x000fe20008000000 */
[----:B------:R-:W-:-:S05]  /*0f40*/  UMOV UR7, UR5 ;  /* 0x0000000500077c82 */ /* 0x000fca0008000000 */
.L_x_10:
[----:B------:R-:W-:Y:S01]  /*0f50*/  USHF.R.U64 UR5, UR6, UR19, UR7 ;  /* 0x0000001306057299 */ /* 0x000fe20008001207 */
[----:B------:R-:W-:Y:S01]  /*0f60*/  MOV R0, 0x1 ;  /* 0x0000000100007802 */ /* 0x000fe20000000f00 */
[----:B------:R-:W-:Y:S02]  /*0f70*/  USHF.L.U32 UR4, UR21, UR18, URZ ;  /* 0x0000001215047299 */ /* 0x000fe4000800063f */
[----:B------:R-:W-:Y:S02]  /*0f80*/  ULOP3.LUT UR13, UR22, UR13, URZ, 0xc0, !UPT ;  /* 0x0000000d160d7292 */ /* 0x000fe4000f8ec03f */
[----:B------:R-:W-:Y:S02]  /*0f90*/  UIADD3 UR6, -UR5, URZ, URZ ;  /* 0x0000003f05067290 */ /* 0x000fe4000fffe13f */
[----:B------:R-:W-:Y:S02]  /*0fa0*/  UIMAD UR13, UR4, UR5, UR13 ;  /* 0x00000005040d72a4 */ /* 0x000fe4000f8e020d */
[----:B------:R-:W-:-:S02]  /*0fb0*/  ULOP3.LUT UR15, UR16, UR15, URZ, 0xc0, !UPT ;  /* 0x0000000f100f7292 */ /* 0x000fc4000f8ec03f */
[----:B------:R-:W-:Y:S01]  /*0fc0*/  UIMAD UR4, UR6, UR20, UR23 ;  /* 0x00000014060472a4 */ /* 0x000fe2000f8e0217 */
[----:B------:R-:W-:Y:S01]  /*0fd0*/  ULDC UR5, c[0x0][0x610] ;  /* 0x0001840000057ab9 */ /* 0x000fe20000000800 */
[----:B------:R-:W-:Y:S02]  /*0fe0*/  UISETP.NE.AND UP0, UPT, UR45, URZ, UPT ;  /* 0x0000003f2d00728c */ /* 0x000fe4000bf05270 */
[----:B------:R-:W-:Y:S02]  /*0ff0*/  UIMAD UR12, UR13, UR5, UR12 ;  /* 0x000000050d0c72a4 */ /* 0x000fe4000f8e020c */
[----:B------:R-:W-:-:S04]  /*1000*/  UIMAD UR4, UR4, UR17, UR15 ;  /* 0x00000011040472a4 */ /* 0x000fc8000f8e020f */
[----:B------:R-:W-:Y:S02]  /*1010*/  USEL UR42, UR4, UR12, !UP0 ;  /* 0x0000000c042a7287 */ /* 0x000fe4000c000000 */
[----:B------:R-:W-:-:S12]  /*1020*/  USEL UR41, UR12, UR4, !UP0 ;  /* 0x000000040c297287 */ /* 0x000fd8000c000000 */
.L_x_8:
[----:B------:R-:W-:-:S08]  /*1030*/  NOP ;  /* 0x0000000000007918 */ /* 0x000fd00000000000 */
[----:B------:R-:W1:Y:S02]  /*1040*/  USETMAXREG.TRY_ALLOC.CTAPOOL UP0, 0xf0 ;  /* 0x000000f0000079c8 */ /* 0x000e640008000600 */
[----:B-1----:R-:W-:-:S13]  /*1050*/  PLOP3.LUT P0, PT, PT, PT, UP0, 0x80, 0x0 ;  /* 0x000000000000781c */ /* 0x002fda0003f0f008 */
[----:B------:R-:W-:Y:S05]  /*1060*/  @!P0 BRA `(.L_x_8) ;  /* 0xfffffffc00f08947 */ /* 0x000fea000383ffff */
[----:B------:R-:W-:Y:S01]  /*1070*/  ULDC.64 UR4, c[0x0][0x598] ;  /* 0x0001660000047ab9 */ /* 0x000fe20000000a00 */
[----:B------:R-:W-:Y:S01]  /*1080*/  ULDC.64 UR36, c[0x0][0x208] ;  /* 0x0000820000247ab9 */ /* 0x000fe20000000a00 */
[----:B------:R-:W-:-:S04]  /*1090*/  ISETP.NE.U32.AND P0, PT, RZ, UR4, PT ;  /* 0x00000004ff007c0c */ /* 0x000fc8000bf05070 */
[----:B------:R-:W-:-:S13]  /*10a0*/  ISETP.NE.AND.EX P0, PT, RZ, UR5, PT, P0 ;  /* 0x00000005ff007c0c */ /* 0x000fda000bf05300 */
[----:B------:R-:W-:Y:S05]  /*10b0*/  @!P0 BRA `(.L_x_11) ;  /* 0x00000000001c8947 */ /* 0x000fea0003800000 */
[----:B------:R-:W1:Y:S02]  /*10c0*/  LDC.64 R2, c[0x0][0x598] ;  /* 0x00016600ff027b82 */ /* 0x000e640000000a00 */
[----:B-1----:R-:W2:Y:S02]  /*10d0*/  LDG.E.64 R2, desc[UR36][R2.64] ;  /* 0x0000002402027981 */ /* 0x002ea4000c1e1b00 */
[----:B--2---:R-:W-:-:S04]  /*10e0*/  ISETP.NE.U32.AND P0, PT, R2, RZ, PT ;  /* 0x000000ff0200720c */ /* 0x004fc80003f05070 */
[----:B------:R-:W-:-:S13]  /*10f0*/  ISETP.NE.AND.EX P0, PT, R3, RZ, PT, P0 ;  /* 0x000000ff0300720c */ /* 0x000fda0003f05300 */
[----:B------:R-:W-:Y:S05]  /*1100*/  @!P0 BRA `(.L_x_11) ;  /* 0x0000000000088947 */ /* 0x000fea0003800000 */
[----:B------:R1:W5:Y:S01]  /*1110*/  LD.E R2, desc[UR36][R2.64] ;  /* 0x0000002402027980 */ /* 0x000362000c101900 */
[----:B------:R-:W-:Y:S05]  /*1120*/  BRA `(.L_x_12) ;  /* 0x0000000000247947 */ /* 0x000fea0003800000 */
.L_x_11:
[----:B------:R-:W-:Y:S02]  /*1130*/  ULDC.64 UR4, c[0x0][0x588] ;  /* 0x0001620000047ab9 */ /* 0x000fe40000000a00 */
[----:B------:R-:W-:-:S04]  /*1140*/  ISETP.NE.U32.AND P0, PT, RZ, UR4, PT ;  /* 0x00000004ff007c0c */ /* 0x000fc8000bf05070 */
[----:B------:R-:W-:-:S13]  /*1150*/  ISETP.NE.AND.EX P0, PT, RZ, UR5, PT, P0 ;  /* 0x00000005ff007c0c */ /* 0x000fda000bf05300 */
[----:B------:R-:W-:Y:S05]  /*1160*/  @!P0 BRA `(.L_x_13) ;  /* 0x00000000000c8947 */ /* 0x000fea0003800000 */
[----:B------:R-:W1:Y:S02]  /*1170*/  LDC.64 R2, c[0x0][0x588] ;  /* 0x00016200ff027b82 */ /* 0x000e640000000a00 */
[----:B-1----:R2:W5:Y:S01]  /*1180*/  LDG.E R2, desc[UR36][R2.64] ;  /* 0x0000002402027981 */ /* 0x002562000c1e1900 */
[----:B------:R-:W-:Y:S05]  /*1190*/  BRA `(.L_x_12) ;  /* 0x0000000000087947 */ /* 0x000fea0003800000 */
.L_x_13:
[----:B------:R-:W-:Y:S02]  /*11a0*/  ULDC UR4, c[0x0][0x580] ;  /* 0x0001600000047ab9 */ /* 0x000fe40000000800 */
[----:B------:R-:W-:-:S07]  /*11b0*/  IMAD.U32 R2, RZ, RZ, UR4 ;  /* 0x00000004ff027e24 */ /* 0x000fce000f8e00ff */
.L_x_12:
[----:B------:R-:W-:Y:S02]  /*11c0*/  ULDC.64 UR4, c[0x0][0x5a0] ;  /* 0x0001680000047ab9 */ /* 0x000fe40000000a00 */
[----:B------:R-:W-:-:S04]  /*11d0*/  ISETP.NE.U32.AND P0, PT, RZ, UR4, PT ;  /* 0x00000004ff007c0c */ /* 0x000fc8000bf05070 */
[----:B------:R-:W-:-:S13]  /*11e0*/  ISETP.NE.AND.EX P0, PT, RZ, UR5, PT, P0 ;  /* 0x00000005ff007c0c */ /* 0x000fda000bf05300 */
[----:B------:R-:W-:Y:S05]  /*11f0*/  @!P0 BRA `(.L_x_14) ;  /* 0x00000000001c8947 */ /* 0x000fea0003800000 */
[----:B------:R-:W3:Y:S02]  /*1200*/  LDC.64 R4, c[0x0][0x5a0] ;  /* 0x00016800ff047b82 */ /* 0x000ee40000000a00 */
[----:B---3--:R-:W3:Y:S02]  /*1210*/  LDG.E.64 R4, desc[UR36][R4.64] ;  /* 0x0000002404047981 */ /* 0x008ee4000c1e1b00 */
[----:B---3--:R-:W-:-:S04]  /*1220*/  ISETP.NE.U32.AND P0, PT, R4, RZ, PT ;  /* 0x000000ff0400720c */ /* 0x008fc80003f05070 */
[----:B------:R-:W-:-:S13]  /*1230*/  ISETP.NE.AND.EX P0, PT, R5, RZ, PT, P0 ;  /* 0x000000ff0500720c */ /* 0x000fda0003f05300 */
[----:B------:R-:W-:Y:S05]  /*1240*/  @!P0 BRA `(.L_x_14) ;  /* 0x0000000000088947 */ /* 0x000fea0003800000 */
[----:B------:R3:W5:Y:S01]  /*1250*/  LD.E R16, desc[UR36][R4.64] ;  /* 0x0000002404107980 */ /* 0x000762000c101900 */
[----:B------:R-:W-:Y:S05]  /*1260*/  BRA `(.L_x_15) ;  /* 0x0000000000247947 */ /* 0x000fea0003800000 */
.L_x_14:
[----:B------:R-:W-:Y:S02]  /*1270*/  ULDC.64 UR4, c[0x0][0x590] ;  /* 0x0001640000047ab9 */ /* 0x000fe40000000a00 */
[----:B------:R-:W-:-:S04]  /*1280*/  ISETP.NE.U32.AND P0, PT, RZ, UR4, PT ;  /* 0x00000004ff007c0c */ /* 0x000fc8000bf05070 */
[----:B------:R-:W-:-:S13]  /*1290*/  ISETP.NE.AND.EX P0, PT, RZ, UR5, PT, P0 ;  /* 0x00000005ff007c0c */ /* 0x000fda000bf05300 */
[----:B------:R-:W-:Y:S05]  /*12a0*/  @!P0 BRA `(.L_x_16) ;  /* 0x00000000000c8947 */ /* 0x000fea0003800000 */
[----:B------:R-:W3:Y:S02]  /*12b0*/  LDC.64 R4, c[0x0][0x590] ;  /* 0x00016400ff047b82 */ /* 0x000ee40000000a00 */
[----:B---3--:R4:W5:Y:S01]  /*12c0*/  LDG.E R16, desc[UR36][R4.64] ;  /* 0x0000002404107981 */ /* 0x008962000c1e1900 */
[----:B------:R-:W-:Y:S05]  /*12d0*/  BRA `(.L_x_15) ;  /* 0x0000000000087947 */ /* 0x000fea0003800000 */
.L_x_16:
[----:B------:R-:W-:Y:S02]  /*12e0*/  ULDC UR4, c[0x0][0x584] ;  /* 0x0001610000047ab9 */ /* 0x000fe40000000800 */
[----:B------:R-:W-:-:S07]  /*12f0*/  IMAD.U32 R16, RZ, RZ, UR4 ;  /* 0x00000004ff107e24 */ /* 0x000fce000f8e00ff */
.L_x_15:
[----:B------:R-:W-:-:S13]  /*1300*/  LOP3.LUT P0, RZ, R0, 0xff, RZ, 0xc0, !PT ;  /* 0x000000ff00ff7812 */ /* 0x000fda000780c0ff */
[----:B------:R-:W-:Y:S05]  /*1310*/  @!P0 EXIT ;  /* 0x000000000000894d */ /* 0x000fea0003800000 */
[----:B------:R-:W-:Y:S01]  /*1320*/  ULDC UR4, c[0x0][0x28c] ;  /* 0x0000a30000047ab9 */ /* 0x000fe20000000800 */
[----:B------:R-:W-:Y:S01]  /*1330*/  UMOV UR38, URZ ;  /* 0x0000003f00267c82 */ /* 0x000fe20008000000 */
[----:B------:R-:W-:Y:S01]  /*1340*/  UIADD3 UR4, UR4, 0x1f, URZ ;  /* 0x0000001f04047890 */ /* 0x000fe2000fffe03f */
[----:B------:R-:W-:-:S03]  /*1350*/  UMOV UR39, URZ ;  /* 0x0000003f00277c82 */ /* 0x000fc60008000000 */
[----:B------:R-:W-:-:S04]  /*1360*/  USHF.R.S32.HI UR5, URZ, 0x1f, UR4 ;  /* 0x0000001f3f057899 */ /* 0x000fc80008011404 */
[----:B------:R-:W-:-:S04]  /*1370*/  ULEA.HI UR5, UR5, UR4, URZ, 0x5 ;  /* 0x0000000405057291 */ /* 0x000fc8000f8f283f */
[----:B------:R-:W-:-:S12]  /*1380*/  USHF.R.S32.HI UR44, URZ, 0x5, UR5 ;  /* 0x000000053f2c7899 */ /* 0x000fd80008011405 */
.L_x_546:
[----:B------:R-:W0:Y:S01]  /*1390*/  S2R R0, SR_TID.X ;  /* 0x0000000000007919 */ /* 0x000e220000002100 */
[----:B-1----:R-:W1:Y:S01]  /*13a0*/  S2UR UR7, SR_CgaCtaId ;  /* 0x00000000000779c3 */ /* 0x002e620000008800 */
[----:B------:R-:W-:Y:S02]  /*13b0*/  UMOV UR6, 0x400 ;  /* 0x0000040000067882 */ /* 0x000fe40000000000 */
[----:B-1----:R-:W-:Y:S01]  /*13c0*/  ULEA UR6, UR7, UR6, 0x18 ;  /* 0x0000000607067291 */ /* 0x002fe2000f8ec03f */
[----:B0-----:R-:W-:-:S04]  /*13d0*/  LOP3.LUT R0, R0, 0x80, RZ, 0xc0, !PT ;  /* 0x0000008000007812 */ /* 0x001fc800078ec0ff */
[----:B------:R-:W-:-:S06]  /*13e0*/  SHF.R.U32.HI R0, RZ, 0x7, R0 ;  /* 0x00000007ff007819 */ /* 0x000fcc0000011600 */
[----:B------:R-:W0:Y:S02]  /*13f0*/  SHFL.IDX PT, R0, R0, RZ, 0x1f ;  /* 0x00001fff00007589 */ /* 0x000e2400000e0000 */
[----:B0-----:R-:W-:-:S13]  /*1400*/  R2UR UR4, R0 ;  /* 0x00000000000472ca */ /* 0x001fda00000e0000 */
[----:B------:R-:W-:-:S04]  /*1410*/  ULEA.HI UR5, UR4, UR4, URZ, 0x1 ;  /* 0x0000000404057291 */ /* 0x000fc8000f8f083f */
[----:B------:R-:W-:-:S04]  /*1420*/  ULOP3.LUT UR5, UR5, 0xffffe, URZ, 0xc0, !UPT ;  /* 0x000ffffe05057892 */ /* 0x000fc8000f8ec03f */
[----:B------:R-:W-:-:S03]  /*1430*/  UIADD3 UR5, UR4, -UR5, URZ ;  /* 0x8000000504057290 */ /* 0x000fc6000fffe03f */
[----:B------:R-:W-:Y:S01]  /*1440*/  ULDC UR4, c[0x0][0x28c] ;  /* 0x0000a30000047ab9 */ /* 0x000fe20000000800 */
[----:B------:R-:W-:Y:S01]  /*1450*/  ULEA UR5, UR5, UR6, 0xc ;  /* 0x0000000605057291 */ /* 0x000fe2000f8e603f */
[----:B------:R-:W-:-:S03]  /*1460*/  ISETP.LT.AND P0, PT, RZ, UR4, PT ;  /* 0x00000004ff007c0c */ /* 0x000fc6000bf01270 */
[----:B------:R-:W-:-:S04]  /*1470*/  UIADD3 UR5, UR5, 0x100, URZ ;  /* 0x0000010005057890 */ /* 0x000fc8000fffe03f */
[----:B------:R-:W-:-:S04]  /*1480*/  USHF.R.U32.HI UR5, URZ, 0x4, UR5 ;  /* 0x000000043f057899 */ /* 0x000fc80008011605 */
[----:B------:R-:W-:Y:S02]  /*1490*/  ULOP3.LUT UR46, UR5, 0x3fff, URZ, 0xc0, !UPT ;  /* 0x00003fff052e7892 */ /* 0x000fe4000f8ec03f */
[----:B---3--:R-:W-:Y:S10]  /*14a0*/  @P0 BRA `(.L_x_17) ;  /* 0x0000000000400947 */ /* 0x008ff40003800000 */
[----:B------:R-:W-:Y:S01]  /*14b0*/  MOV R0, 0x0 ;  /* 0x0000000000007802 */ /* 0x000fe20000000f00 */
[----:B------:R-:W-:Y:S01]  /*14c0*/  ULDC.64 UR4, c[0x4][0x68] ;  /* 0x01001a0000047ab9 */ /* 0x000fe20000000a00 */
[----:B------:R-:W-:Y:S01]  /*14d0*/  ULDC.64 UR6, c[0x4][0x8] ;  /* 0x0100020000067ab9 */ /* 0x000fe20000000a00 */
[----:B---34-:R-:W-:Y:S01]  /*14e0*/  IMAD.U32 R4, RZ, RZ, UR4 ;  /* 0x00000004ff047e24 */ /* 0x018fe2000f8e00ff */
[----:B------:R0:W1:Y:S01]  /*14f0*/  LDC.64 R14, c[0x4][R0] ;  /* 0x01000000000e7b82 */ /* 0x0000620000000a00 */
[----:B------:R-:W-:Y:S01]  /*1500*/  IMAD.U32 R5, RZ, RZ, UR5 ;  /* 0x00000005ff057e24 */ /* 0x000fe2000f8e00ff */
[----:B------:R-:W-:Y:S01]  /*1510*/  ULDC.64 UR4, c[0x4][0x70] ;  /* 0x01001c0000047ab9 */ /* 0x000fe20000000a00 */
[----:B------:R-:W-:Y:S01]  /*1520*/  IMAD.U32 R10, RZ, RZ, UR6 ;  /* 0x00000006ff0a7e24 */ /* 0x000fe2000f8e00ff */
[----:B------:R-:W-:Y:S01]  /*1530*/  MOV R7, UR5 ;  /* 0x0000000500077c02 */ /* 0x000fe20008000f00 */
[----:B------:R-:W-:Y:S02]  /*1540*/  IMAD.U32 R6, RZ, RZ, UR4 ;  /* 0x00000004ff067e24 */ /* 0x000fe4000f8e00ff */
[----:B------:R-:W-:-:S02]  /*1550*/  IMAD.U32 R11, RZ, RZ, UR7 ;  /* 0x00000007ff0b7e24 */ /* 0x000fc4000f8e00ff */
[----:B------:R-:W-:Y:S02]  /*1560*/  IMAD.MOV.U32 R8, RZ, RZ, 0x1e1 ;  /* 0x000001e1ff087424 */ /* 0x000fe400078e00ff */
[----:B------:R-:W-:Y:S02]  /*1570*/  IMAD.MOV.U32 R12, RZ, RZ, 0x1 ;  /* 0x00000001ff0c7424 */ /* 0x000fe400078e00ff */
[----:B0-----:R-:W-:-:S07]  /*1580*/  IMAD.MOV.U32 R13, RZ, RZ, RZ ;  /* 0x000000ffff0d7224 */ /* 0x001fce00078e00ff */
[----:B------:R-:W-:-:S07]  /*1590*/  LEPC R20, `(.L_x_17) ;  /* 0x000000001014794e */ /* 0x000fce0000000000 */
[----:B-12--5:R-:W-:Y:S05]  /*15a0*/  CALL.ABS.NOINC R14 ;  /* 0x000000000e007343 */ /* 0x026fea0003c00000 */
.L_x_17:
[----:B------:R-:W-:-:S06]  /*15b0*/  ULOP3.LUT UR4, UR40, 0x1, URZ, 0xfc, !UPT ;  /* 0x0000000128047892 */ /* 0x000fcc000f8efc3f */
[----:B------:R-:W-:-:S04]  /*15c0*/  MOV R0, UR4 ;  /* 0x0000000400007c02 */ /* 0x000fc80008000f00 */
[----:B------:R-:W-:-:S13]  /*15d0*/  ISETP.NE.AND P0, PT, R0, 0x3, PT ;  /* 0x000000030000780c */ /* 0x000fda0003f05270 */
[----:B------:R-:W-:Y:S05]  /*15e0*/  @!P0 BRA `(.L_x_18) ;  /* 0x0000000000048947 */ /* 0x000fea0003800000 */
[----:B------:R-:W-:Y:S01]  /*15f0*/  BPT.TRAP 0x1 ;  /* 0x000000040000795c */ /* 0x000fe20000300000 */
.L_x_18:
[----:B------:R-:W0:Y:S01]  /*1600*/  S2UR UR5, SR_CgaCtaId ;  /* 0x00000000000579c3 */ /* 0x000e220000008800 */
[----:B------:R-:W-:Y:S01]  /*1610*/  UMOV UR4, 0x400 ;  /* 0x0000040000047882 */ /* 0x000fe20000000000 */
[----:B--2---:R-:W-:Y:S02]  /*1620*/  IMAD.U32 R3, RZ, RZ, UR38 ;  /* 0x00000026ff037e24 */ /* 0x004fe4000f8e00ff */
[----:B---34-:R-:W-:-:S03]  /*1630*/  IMAD.U32 R5, RZ, RZ, UR39 ;  /* 0x00000027ff057e24 */ /* 0x018fc6000f8e00ff */
[----:B------:R-:W-:Y:S01]  /*1640*/  SHF.L.U32 R3, R3, 0x1f, RZ ;  /* 0x0000001f03037819 */ /* 0x000fe200000006ff */
[----:B0-----:R-:W-:-:S06]  /*1650*/  ULEA UR4, UR5, UR4, 0x18 ;  /* 0x0000000405047291 */ /* 0x001fcc000f8ec03f */
[----:B------:R-:W-:-:S04]  /*1660*/  IMAD.U32 R0, RZ, RZ, UR4 ;  /* 0x00000004ff007e24 */ /* 0x000fc8000f8e00ff */
[----:B------:R-:W-:-:S04]  /*1670*/  IMAD R4, R5, 0x8, R0 ;  /* 0x0000000805047824 */ /* 0x000fc800078e0200 */
[----:B------:R0:W1:Y:S01]  /*1680*/  SYNCS.PHASECHK.TRANS64.TRYWAIT P1, [R4+URZ], R3 ;  /* 0x00000003040075a7 */ /* 0x000062000802017f */
[----:B------:R-:W-:Y:S05]  /*1690*/  @!P0 BRA `(.L_x_19) ;  /* 0x0000000000048947 */ /* 0x000fea0003800000 */
[----:B------:R-:W-:Y:S01]  /*16a0*/  BPT.TRAP 0x1 ;  /* 0x000000040000795c */ /* 0x000fe20000300000 */
.L_x_19:
[----:B-1----:R-:W-:Y:S05]  /*16b0*/  @P1 BRA `(.L_x_20) ;  /* 0x0000000000081947 */ /* 0x002fea0003800000 */
[----:B------:R-:W1:Y:S02]  /*16c0*/  SYNCS.PHASECHK.TRANS64.TRYWAIT P1, [R4+URZ], R3 ;  /* 0x00000003040075a7 */ /* 0x000e64000802017f */
[----:B-1----:R-:W-:Y:S05]  /*16d0*/  @!P1 BRA `(.L_x_21) ;  /* 0x0000016000789947 */ /* 0x002fea0003800000 */
.L_x_20:
[----:B------:R-:W-:-:S04]  /*16e0*/  UISETP.LT.AND UP0, UPT, UR44, 0x1, UPT ;  /* 0x000000012c00788c */ /* 0x000fc8000bf01270 */
[----:B------:R-:W-:-:S06]  /*16f0*/  USEL UR4, UR44, 0x1, UP0 ;  /* 0x000000012c047887 */ /* 0x000fcc0008000000 */
[----:B01----:R-:W-:Y:S01]  /*1700*/  IMAD.U32 R4, RZ, RZ, UR4 ;  /* 0x00000004ff047e24 */ /* 0x003fe2000f8e00ff */
[----:B------:R-:W-:Y:S05]  /*1710*/  WARPSYNC.ALL ;  /* 0x0000000000007948 */ /* 0x000fea0003800000 */
[----:B------:R-:W-:-:S04]  /*1720*/  IADD3 R4, -R4, UR44, RZ ;  /* 0x0000002c04047c10 */ /* 0x000fc8000fffe1ff */
[----:B------:R-:W-:Y:S02]  /*1730*/  ISETP.GE.AND P1, PT, R4, 0x1, PT ;  /* 0x000000010400780c */ /* 0x000fe40003f26270 */
[----:B------:R-:W-:Y:S01]  /*1740*/  R2UR UR4, R0 ;  /* 0x00000000000472ca */ /* 0x000fe200000e0000 */
[----:B------:R-:W-:Y:S01]  /*1750*/  ULOP3.LUT UR8, UR46, 0x10000, URZ, 0xfc, !UPT ;  /* 0x000100002e087892 */ /* 0x000fe2000f8efc3f */
[----:B------:R-:W-:Y:S01]  /*1760*/  WARPGROUP.ARRIVE ;  /* 0x00000000000079c5 */ /* 0x000fe20000000000 */
[----:B------:R-:W-:Y:S01]  /*1770*/  UMOV UR5, 0x80000020 ;  /* 0x8000002000057882 */ /* 0x000fe20000000000 */
[----:B------:R-:W-:Y:S01]  /*1780*/  UMOV UR7, 0x80000020 ;  /* 0x8000002000077882 */ /* 0x000fe20000000000 */
[----:B------:R-:W-:-:S08]  /*1790*/  ULEA UR10, UR39, UR8, 0xa ;  /* 0x00000008270a7291 */ /* 0x000fd0000f8e503f */
[----:B------:R-:W-:-:S04]  /*17a0*/  UIADD3 UR4, UR4, 0xc100, URZ ;  /* 0x0000c10004047890 */ /* 0x000fc8000fffe03f */
[----:B------:R-:W-:-:S04]  /*17b0*/  USHF.R.U32.HI UR4, URZ, 0x4, UR4 ;  /* 0x000000043f047899 */ /* 0x000fc80008011604 */
[----:B------:R-:W-:-:S04]  /*17c0*/  ULOP3.LUT UR4, UR4, 0x3fff, URZ, 0xc0, !UPT ;  /* 0x00003fff04047892 */ /* 0x000fc8000f8ec03f */
[----:B------:R-:W-:-:S03]  /*17d0*/  ULOP3.LUT UR9, UR4, 0x10000, URZ, 0xfc, !UPT ;  /* 0x0001000004097892 */ /* 0x000fc6000f8efc3f */
[----:B------:R-:W-:Y:S01]  /*17e0*/  UMOV UR4, UR10 ;  /* 0x0000000a00047c82 */ /* 0x000fe20008000000 */
[----:B------:R-:W-:-:S07]  /*17f0*/  ULEA UR11, UR39, UR9, 0xa ;  /* 0x00000009270b7291 */ /* 0x000fce000f8e503f */
[----:B------:R-:W-:Y:S02]  /*1800*/  UMOV UR6, UR11 ;  /* 0x0000000b00067c82 */ /* 0x000fe40008000000 */
[----:B------:R-:W-:Y:S01]  /*1810*/  HGMMA.64x256x16.F32 R24, gdesc[UR4], RZ, !UPT, gsb0 ;  /* 0x03e00000041879f0 */ /* 0x000fe2000c0008ff */
[----:B------:R-:W-:Y:S01]  /*1820*/  UIADD3 UR4, UR10, 0x200, URZ ;  /* 0x000002000a047890 */ /* 0x000fe2000fffe03f */
[----:B------:R-:W-:Y:S01]  /*1830*/  UMOV UR5, 0x80000020 ;  /* 0x8000002000057882 */ /* 0x000fe20000000000 */
[----:B------:R-:W-:Y:S02]  /*1840*/  WARPGROUP.DEPBAR.LE gsb0, 0x0 ;  /* 0x00008000000079c5 */ /* 0x000fe40000010000 */
[----:B------:R-:W-:Y:S01]  /*1850*/  STL.64 [R1], R24 ;  /* 0x0000001801007387 */ /* 0x000fe20000100a00 */
[----:B------:R-:W-:Y:S01]  /*1860*/  MOV R235, R51 ;  /* 0x0000003300eb7202 */ /* 0x000fe20000000f00 */
[----:B------:R-:W-:Y:S01]  /*1870*/  IMAD.MOV.U32 R234, RZ, RZ, R52 ;  /* 0x000000ffffea7224 */ /* 0x000fe200078e0034 */
[----:B------:R-:W-:Y:S01]  /*1880*/  MOV R229, R57 ;  /* 0x0000003900e57202 */ /* 0x000fe20000000f00 */
[----:B------:R-:W-:Y:S01]  /*1890*/  STL.64 [R1+0x8], R26 ;  /* 0x0000081a01007387 */ /* 0x000fe20000100a00 */
[----:B------:R-:W-:Y:S01]  /*18a0*/  IMAD.MOV.U32 R233, RZ, RZ, R53 ;  /* 0x000000ffffe97224 */ /* 0x000fe200078e0035 */
[----:B------:R-:W-:Y:S01]  /*18b0*/  MOV R223, R63 ;  /* 0x0000003f00df7202 */ /* 0x000fe20000000f00 */
[----:B------:R-:W-:Y:S01]  /*18c0*/  IMAD.MOV.U32 R232, RZ, RZ, R54 ;  /* 0x000000ffffe87224 */ /* 0x000fe200078e0036 */
        /* <DEDUP_REMOVED lines=44> */
[----:B------:R-:W-:Y:S01]  /*1b90*/  MOV R22, R135 ;  /* 0x0000008700167202 */ /* 0x000fe20000000f00 */
[----:B------:R-:W-:Y:S01]  /*1ba0*/  IMAD.MOV.U32 R166, RZ, RZ, R82 ;  /* 0x000000ffffa67224 */ /* 0x000fe200078e0052 */
[----:B------:R-:W-:Y:S01]  /*1bb0*/  MOV R14, R141 ;  /* 0x0000008d000e7202 */ /* 0x000fe20000000f00 */
[----:B------:R-:W-:Y:S01]  /*1bc0*/  IMAD.MOV.U32 R167, RZ, RZ, R83 ;  /* 0x000000ffffa77224 */ /* 0x000fe200078e0053 */
[----:B------:R-:W-:Y:S01]  /*1bd0*/  MOV R8, R147 ;  /* 0x0000009300087202 */ /* 0x000fe20000000f00 */
[----:B------:R-:W-:Y:S01]  /*1be0*/  IMAD.MOV.U32 R168, RZ, RZ, R84 ;  /* 0x000000ffffa87224 */ /* 0x000fe200078e0054 */
[----:B------:R0:W-:Y:S01]  /*1bf0*/  STL [R1+0x68], R50 ;  /* 0x0000683201007387 */ /* 0x0001e20000100800 */
[----:B------:R-:W-:-:S02]  /*1c00*/  IMAD.MOV.U32 R169, RZ, RZ, R85 ;  /* 0x000000ffffa97224 */ /* 0x000fc400078e0055 */
[----:B------:R-:W-:Y:S01]  /*1c10*/  IMAD.MOV.U32 R170, RZ, RZ, R86 ;  /* 0x000000ffffaa7224 */ /* 0x000fe200078e0056 */
[----:B------:R-:W-:Y:S01]  /*1c20*/  STL [R1+0x2b8], R152 ;  /* 0x0002b89801007387 */ /* 0x000fe20000100800 */
[----:B------:R-:W-:Y:S02]  /*1c30*/  IMAD.MOV.U32 R172, RZ, RZ, R88 ;  /* 0x000000ffffac7224 */ /* 0x000fe400078e0058 */
[----:B------:R-:W-:Y:S02]  /*1c40*/  IMAD.MOV.U32 R173, RZ, RZ, R89 ;  /* 0x000000ffffad7224 */ /* 0x000fe400078e0059 */
[----:B------:R-:W-:Y:S02]  /*1c50*/  IMAD.MOV.U32 R174, RZ, RZ, R90 ;  /* 0x000000ffffae7224 */ /* 0x000fe400078e005a */
[----:B------:R-:W-:Y:S02]  /*1c60*/  IMAD.MOV.U32 R175, RZ, RZ, R91 ;  /* 0x000000ffffaf7224 */ /* 0x000fe400078e005b */
[----:B------:R-:W-:-:S02]  /*1c70*/  IMAD.MOV.U32 R176, RZ, RZ, R92 ;  /* 0x000000ffffb07224 */ /* 0x000fc400078e005c */
[----:B------:R-:W-:Y:S02]  /*1c80*/  IMAD.MOV.U32 R178, RZ, RZ, R94 ;  /* 0x000000ffffb27224 */ /* 0x000fe400078e005e */
        /* <DEDUP_REMOVED lines=48> */
[----:B0-----:R-:W-:-:S06]  /*1f90*/  WARPGROUP.ARRIVE ;  /* 0x00000000000079c5 */ /* 0x001fcc0000000000 */
[----:B------:R-:W-:Y:S03]  /*1fa0*/  HGMMA.64x256x16.F32 R24, gdesc[UR4], RZ, !UPT, gsb0 ;  /* 0x03e00000041879f0 */ /* 0x000fe6000c0008ff */
[----:B------:R-:W-:Y:S02]  /*1fb0*/  WARPGROUP.DEPBAR.LE gsb0, 0x0 ;  /* 0x00008000000079c5 */ /* 0x000fe40000010000 */
[----:B------:R-:W-:Y:S04]  /*1fc0*/  STL.64 [R1+0x2b0], R150 ;  /* 0x0002b09601007387 */ /* 0x000fe80000100a00 */
        /* <DEDUP_REMOVED lines=20> */
[----:B------:R0:W-:Y:S04]  /*2110*/  STL.64 [R1+0x208], R108 ;  /* 0x0002086c01007387 */ /* 0x0001e80000100a00 */
[----:B0-----:R-:W2:Y:S04]  /*2120*/  LDL.LU R108, [R1] ;  /* 0x00000000016c7983 */ /* 0x001ea80000300800 */
[----:B------:R-:W2:Y:S04]  /*2130*/  LDL.LU R109, [R1+0x4] ;  /* 0x00000400016d7983 */ /* 0x000ea80000300800 */
        /* <DEDUP_REMOVED lines=24> */
[----:B------:R-:W2:Y:S01]  /*22c0*/  LDL.LU R134, [R1+0x68] ;  /* 0x0000680001867983 */ /* 0x000ea20000300800 */
        /* <DEDUP_REMOVED lines=9> */
[----:B------:R-:W-:Y:S01]  /*2360*/  UIADD3 UR4, UR10, 0x2, URZ ;  /* 0x000000020a047890 */ /* 0x000fe2000fffe03f */
[----:B------:R-:W-:Y:S01]  /*2370*/  IMAD.MOV.U32 R141, RZ, RZ, R229 ;  /* 0x000000ffff8d7224 */ /* 0x000fe200078e00e5 */
[----:B------:R-:W-:Y:S01]  /*2380*/  UIADD3 UR6, UR11, 0x2, URZ ;  /* 0x000000020b067890 */ /* 0x000fe2000fffe03f */
[----:B------:R-:W-:Y:S01]  /*2390*/  IMAD.MOV.U32 R143, RZ, RZ, R227 ;  /* 0x000000ffff8f7224 */ /* 0x000fe200078e00e3 */
[----:B------:R-:W-:Y:S01]  /*23a0*/  UMOV UR5, 0x80000020 ;  /* 0x8000002000057882 */ /* 0x000fe20000000000 */
[----:B------:R-:W-:Y:S01]  /*23b0*/  IMAD.MOV.U32 R144, RZ, RZ, R226 ;  /* 0x000000ffff907224 */ /* 0x000fe200078e00e2 */
[----:B------:R-:W-:Y:S01]  /*23c0*/  UMOV UR7, 0x80000020 ;  /* 0x8000002000077882 */ /* 0x000fe20000000000 */
[----:B------:R-:W-:Y:S01]  /*23d0*/  IMAD.MOV.U32 R145, RZ, RZ, R225 ;  /* 0x000000ffff917224 */ /* 0x000fe200078e00e1 */
[----:B------:R-:W-:Y:S01]  /*23e0*/  MOV R225, R14 ;  /* 0x0000000e00e17202 */ /* 0x000fe20000000f00 */
[----:B------:R-:W-:-:S02]  /*23f0*/  IMAD.MOV.U32 R146, RZ, RZ, R224 ;  /* 0x000000ffff927224 */ /* 0x000fc400078e00e0 */
[----:B------:R-:W-:Y:S02]  /*2400*/  IMAD.MOV.U32 R147, RZ, RZ, R223 ;  /* 0x000000ffff937224 */ /* 0x000fe400078e00df */
[----:B------:R-:W-:Y:S02]  /*2410*/  IMAD.MOV.U32 R149, RZ, RZ, R221 ;  /* 0x000000ffff957224 */ /* 0x000fe400078e00dd */
[----:B------:R-:W-:Y:S02]  /*2420*/  IMAD.MOV.U32 R150, RZ, RZ, R220 ;  /* 0x000000ffff967224 */ /* 0x000fe400078e00dc */
[----:B------:R-:W-:Y:S01]  /*2430*/  IMAD.MOV.U32 R151, RZ, RZ, R219 ;  /* 0x000000ffff977224 */ /* 0x000fe200078e00db */
[----:B------:R-:W-:Y:S01]  /*2440*/  MOV R219, R22 ;  /* 0x0000001600db7202 */ /* 0x000fe20000000f00 */
        /* <DEDUP_REMOVED lines=15> */
[----:B------:R-:W-:-:S06]  /*2540*/  IMAD.MOV.U32 R235, RZ, RZ, R3 ;  /* 0x000000ffffeb7224 */ /* 0x000fcc00078e0003 */
[----:B--2---:R-:W-:-:S06]  /*2550*/  WARPGROUP.ARRIVE ;  /* 0x00000000000079c5 */ /* 0x004fcc0000000000 */
[----:B------:R-:W-:Y:S03]  /*2560*/  HGMMA.64x256x16.F32 R108, gdesc[UR4], R108, gsb0 ;  /* 0x03e00000046c79f0 */ /* 0x000fe6000800086c */
[----:B------:R-:W-:Y:S02]  /*2570*/  WARPGROUP.DEPBAR.LE gsb0, 0x0 ;  /* 0x00008000000079c5 */ /* 0x000fe40000010000 */
[----:B------:R-:W-:Y:S04]  /*2580*/  STL.64 [R1], R108 ;  /* 0x0000006c01007387 */ /* 0x000fe80000100a00 */
        /* <DEDUP_REMOVED lines=63> */
[----:B0-----:R1:W5:Y:S04]  /*2980*/  LDL.LU R152, [R1+0x2b8] ;  /* 0x0002b80001987983 */ /* 0x0013680000300800 */
[----:B------:R-:W2:Y:S04]  /*2990*/  LDL.LU.64 R150, [R1+0x2b0] ;  /* 0x0002b00001967983 */ /* 0x000ea80000300a00 */
        /* <DEDUP_REMOVED lines=20> */
[----:B------:R-:W2:Y:S01]  /*2ae0*/  LDL.LU.64 R108, [R1+0x208] ;  /* 0x00020800016c7983 */ /* 0x000ea20000300a00 */
[----:B------:R-:W-:Y:S01]  /*2af0*/  UIADD3 UR4, UR10, 0x202, URZ ;  /* 0x000002020a047890 */ /* 0x000fe2000fffe03f */
[----:B------:R-:W-:Y:S01]  /*2b00*/  UMOV UR5, 0x80000020 ;  /* 0x8000002000057882 */ /* 0x000fe20000000000 */
[----:B--2---:R-:W-:-:S07]  /*2b10*/  WARPGROUP.ARRIVE ;  /* 0x00000000000079c5 */ /* 0x004fce0000000000 */
[----:B------:R-:W-:Y:S03]  /*2b20*/  HGMMA.64x256x16.F32 R24, gdesc[UR4], R24, gsb0 ;  /* 0x03e00000041879f0 */ /* 0x000fe60008000818 */
[----:B------:R-:W-:Y:S02]  /*2b30*/  WARPGROUP.DEPBAR.LE gsb0, 0x0 ;  /* 0x00008000000079c5 */ /* 0x000fe40000010000 */
[----:B-1----:R-:W-:Y:S05]  /*2b40*/  @!P1 BRA `(.L_x_22) ;  /* 0x0000002000949947 */ /* 0x002fea0003800000 */
[----:B------:R-:W-:Y:S02]  /*2b50*/  UIADD3 UR4, UR39, 0x1, URZ ;  /* 0x0000000127047890 */ /* 0x000fe4000fffe03f */
[----:B------:R-:W-:Y:S02]  /*2b60*/  UMOV UR11, UR39 ;  /* 0x00000027000b7c82 */ /* 0x000fe40008000000 */
[----:B------:R-:W-:-:S04]  /*2b70*/  UISETP.NE.AND UP0, UPT, UR4, 0x3, UPT ;  /* 0x000000030400788c */ /* 0x000fc8000bf05270 */
[----:B------:R-:W-:Y:S02]  /*2b80*/  USEL UR5, URZ, 0x1, UP0 ;  /* 0x000000013f057887 */ /* 0x000fe40008000000 */
[----:B------:R-:W-:Y:S02]  /*2b90*/  USEL UR10, UR4, URZ, UP0 ;  /* 0x0000003f040a7287 */ /* 0x000fe40008000000 */
[----:B------:R-:W-:-:S06]  /*2ba0*/  ULOP3.LUT UR5, UR38, UR5, URZ, 0x3c, !UPT ;  /* 0x0000000526057292 */ /* 0x000fcc000f8e3c3f */
[----:B------:R-:W-:-:S07]  /*2bb0*/  IMAD.U32 R3, RZ, RZ, UR5 ;  /* 0x00000005ff037e24 */ /* 0x000fce000f8e00ff */
.L_x_29:
[----:B------:R-:W-:Y:S05]  /*2bc0*/  @!P0 BRA `(.L_x_23) ;  /* 0x0000000000048947 */ /* 0x000fea0003800000 */
[----:B------:R-:W-:Y:S01]  /*2bd0*/  BPT.TRAP 0x1 ;  /* 0x000000040000795c */ /* 0x000fe20000300000 */
.L_x_23:
[----:B------:R-:W0:Y:S01]  /*2be0*/  S2UR UR5, SR_CgaCtaId ;  /* 0x00000000000579c3 */ /* 0x000e220000008800 */
[----:B------:R-:W-:Y:S01]  /*2bf0*/  UMOV UR4, 0x400 ;  /* 0x0000040000047882 */ /* 0x000fe20000000000 */
[----:B------:R-:W-:Y:S02]  /*2c00*/  MOV R5, UR10 ;  /* 0x0000000a00057c02 */ /* 0x000fe40008000f00 */
[----:B------:R-:W-:Y:S01]  /*2c10*/  SHF.L.U32 R6, R3, 0x1f, RZ ;  /* 0x0000001f03067819 */ /* 0x000fe200000006ff */
[----:B0-----:R-:W-:-:S06]  /*2c20*/  ULEA UR4, UR5, UR4, 0x18 ;  /* 0x0000000405047291 */ /* 0x001fcc000f8ec03f */
[----:B------:R-:W-:-:S04]  /*2c30*/  IMAD.U32 R0, RZ, RZ, UR4 ;  /* 0x00000004ff007e24 */ /* 0x000fc8000f8e00ff */
[----:B------:R-:W-:-:S04]  /*2c40*/  IMAD R5, R5, 0x8, R0 ;  /* 0x0000000805057824 */ /* 0x000fc800078e0200 */
[----:B------:R0:W1:Y:S01]  /*2c50*/  SYNCS.PHASECHK.TRANS64.TRYWAIT P1, [R5+URZ], R6 ;  /* 0x00000006050075a7 */ /* 0x000062000802017f */
[----:B------:R-:W-:Y:S05]  /*2c60*/  @!P0 BRA `(.L_x_24) ;  /* 0x0000000000048947 */ /* 0x000fea0003800000 */
[----:B------:R-:W-:Y:S01]  /*2c70*/  BPT.TRAP 0x1 ;  /* 0x000000040000795c */ /* 0x000fe20000300000 */
.L_x_24:
[----:B-1----:R-:W-:Y:S05]  /*2c80*/  @P1 BRA `(.L_x_25) ;  /* 0x0000000000081947 */ /* 0x002fea0003800000 */
[----:B------:R-:W1:Y:S02]  /*2c90*/  SYNCS.PHASECHK.TRANS64.TRYWAIT P1, [R5+URZ], R6 ;  /* 0x00000006050075a7 */ /* 0x000e64000802017f */
[----:B-1----:R-:W-:Y:S05]  /*2ca0*/  @!P1 BRA `(.L_x_26) ;  /* 0x0000014c00189947 */ /* 0x002fea0003800000 */
.L_x_25:
        /* <DEDUP_REMOVED lines=64> */
[----:B--2---:R-:W2:Y:S04]  /*30b0*/  LDL.LU.64 R24, [R1] ;  /* 0x0000000001187983 */ /* 0x004ea80000300a00 */
        /* <DEDUP_REMOVED lines=63> */
[----:B------:R-:W-:-:S02]  /*34b0*/  ULEA UR12, UR10, UR8, 0xa ;  /* 0x000000080a0c7291 */ /* 0x000fc4000f8e503f */
[----:B------:R-:W-:Y:S01]  /*34c0*/  ULEA UR13, UR10, UR9, 0xa ;  /* 0x000000090a0d7291 */ /* 0x000fe2000f8e503f */
[----:B------:R-:W-:Y:S01]  /*34d0*/  UMOV UR5, 0x80000020 ;  /* 0x8000002000057882 */ /* 0x000fe20000000000 */
[----:B------:R-:W-:-:S03]  /*34e0*/  UMOV UR7, 0x80000020 ;  /* 0x8000002000077882 */ /* 0x000fc60000000000 */
[----:B------:R-:W-:Y:S02]  /*34f0*/  UMOV UR4, UR12 ;  /* 0x0000000c00047c82 */ /* 0x000fe40008000000 */
[----:B------:R-:W-:Y:S01]  /*3500*/  UMOV UR6, UR13 ;  /* 0x0000000d00067c82 */ /* 0x000fe20008000000 */
[----:B--2---:R-:W-:-:S06]  /*3510*/  WARPGROUP.ARRIVE ;  /* 0x00000000000079c5 */ /* 0x004fcc0000000000 */
[----:B------:R-:W-:Y:S03]  /*3520*/  HGMMA.64x256x16.F32 R24, gdesc[UR4], R24, gsb0 ;  /* 0x03e00000041879f0 */ /* 0x000fe60008000818 */
[----:B------:R-:W-:Y:S02]  /*3530*/  WARPGROUP.DEPBAR.LE gsb0, 0x0 ;  /* 0x00008000000079c5 */ /* 0x000fe40000010000 */
[----:B------:R-:W-:Y:S01]  /*3540*/  STL.64 [R1], R24 ;  /* 0x0000001801007387 */ /* 0x000fe20000100a00 */
[----:B01----:R-:W-:Y:S01]  /*3550*/  IMAD.MOV.U32 R6, RZ, RZ, R150 ;  /* 0x000000ffff067224 */ /* 0x003fe200078e0096 */
        /* <DEDUP_REMOVED lines=50> */
[----:B------:R0:W-:Y:S01]  /*3880*/  STL.64 [R1+0x68], R50 ;  /* 0x0000683201007387 */ /* 0x0001e20000100a00 */
[----:B------:R-:W-:Y:S01]  /*3890*/  IMAD.MOV.U32 R202, RZ, RZ, R118 ;  /* 0x000000ffffca7224 */ /* 0x000fe200078e0076 */
[----:B------:R-:W-:Y:S01]  /*38a0*/  MOV R157, R73 ;  /* 0x00000049009d7202 */ /* 0x000fe20000000f00 */
[----:B------:R-:W-:Y:S01]  /*38b0*/  IMAD.MOV.U32 R203, RZ, RZ, R119 ;  /* 0x000000ffffcb7224 */ /* 0x000fe200078e0077 */
[----:B------:R-:W2:Y:S01]  /*38c0*/  LDL.LU.64 R150, [R1+0x4b8] ;  /* 0x0004b80001967983 */ /* 0x000ea20000300a00 */
        /* <DEDUP_REMOVED lines=12> */
[----:B------:R-:W-:-:S02]  /*3990*/  IMAD.MOV.U32 R195, RZ, RZ, R111 ;  /* 0x000000ffffc37224 */ /* 0x000fc400078e006f */
[----:B------:R-:W-:Y:S01]  /*39a0*/  IMAD.MOV.U32 R192, RZ, RZ, R108 ;  /* 0x000000ffffc07224 */ /* 0x000fe200078e006c */
[----:B------:R-:W2:Y:S01]  /*39b0*/  LDL.LU.64 R142, [R1+0x498] ;  /* 0x00049800018e7983 */ /* 0x000ea20000300a00 */
[----:B------:R-:W-:Y:S02]  /*39c0*/  IMAD.MOV.U32 R190, RZ, RZ, R106 ;  /* 0x000000ffffbe7224 */ /* 0x000fe400078e006a */
[----:B------:R-:W-:Y:S01]  /*39d0*/  IMAD.MOV.U32 R191, RZ, RZ, R107 ;  /* 0x000000ffffbf7224 */ /* 0x000fe200078e006b */
[----:B------:R-:W2:Y:S01]  /*39e0*/  LDL.LU.64 R140, [R1+0x490] ;  /* 0x00049000018c7983 */ /* 0x000ea20000300a00 */
[----:B------:R-:W-:Y:S02]  /*39f0*/  IMAD.MOV.U32 R188, RZ, RZ, R104 ;  /* 0x000000ffffbc7224 */ /* 0x000fe400078e0068 */
        /* <DEDUP_REMOVED lines=65> */
[----:B------:R-:W-:-:S03]  /*3e10*/  IMAD.MOV.U32 R234, RZ, RZ, R53 ;  /* 0x000000ffffea7224 */ /* 0x000fc600078e0035 */
        /* <DEDUP_REMOVED lines=22> */
[----:B0-----:R-:W2:Y:S04]  /*3f80*/  LDL.LU.64 R50, [R1+0x328] ;  /* 0x0003280001327983 */ /* 0x001ea80000300a00 */
        /* <DEDUP_REMOVED lines=14> */
[----:B------:R-:W-:-:S02]  /*4070*/  UMOV UR5, 0x80000020 ;  /* 0x8000002000057882 */ /* 0x000fc40000000000 */
[----:B-----5:R-:W-:Y:S01]  /*4080*/  STL [R1+0x2b8], R152 ;  /* 0x0002b89801007387 */ /* 0x020fe20000100800 */
[----:B--2---:R-:W-:-:S06]  /*4090*/  WARPGROUP.ARRIVE ;  /* 0x00000000000079c5 */ /* 0x004fcc0000000000 */
[----:B------:R-:W-:Y:S03]  /*40a0*/  HGMMA.64x256x16.F32 R24, gdesc[UR4], R24, gsb0 ;  /* 0x03e00000041879f0 */ /* 0x000fe60008000818 */
        /* <DEDUP_REMOVED lines=55> */
[----:B------:R-:W-:-:S02]  /*4420*/  IMAD.MOV.U32 R138, RZ, RZ, R233 ;  /* 0x000000ffff8a7224 */ /* 0x000fc400078e00e9 */
[----:B------:R-:W-:Y:S02]  /*4430*/  IMAD.MOV.U32 R139, RZ, RZ, R232 ;  /* 0x000000ffff8b7224 */ /* 0x000fe400078e00e8 */
[----:B------:R-:W-:Y:S01]  /*4440*/  IMAD.MOV.U32 R140, RZ, RZ, R231 ;  /* 0x000000ffff8c7224 */ /* 0x000fe200078e00e7 */
[----:B------:R-:W-:Y:S01]  /*4450*/  MOV R231, R9 ;  /* 0x0000000900e77202 */ /* 0x000fe20000000f00 */
[----:B------:R-:W-:Y:S02]  /*4460*/  IMAD.MOV.U32 R142, RZ, RZ, R229 ;  /* 0x000000ffff8e7224 */ /* 0x000fe400078e00e5 */
[----:B------:R-:W-:Y:S02]  /*4470*/  IMAD.MOV.U32 R143, RZ, RZ, R228 ;  /* 0x000000ffff8f7224 */ /* 0x000fe400078e00e4 */
[----:B------:R-:W-:Y:S02]  /*4480*/  IMAD.MOV.U32 R144, RZ, RZ, R227 ;  /* 0x000000ffff907224 */ /* 0x000fe400078e00e3 */
[----:B------:R-:W-:-:S02]  /*4490*/  IMAD.MOV.U32 R145, RZ, RZ, R226 ;  /* 0x000000ffff917224 */ /* 0x000fc400078e00e2 */
[----:B------:R-:W-:Y:S01]  /*44a0*/  IMAD.MOV.U32 R146, RZ, RZ, R225 ;  /* 0x000000ffff927224 */ /* 0x000fe200078e00e1 */
[----:B------:R-:W-:Y:S01]  /*44b0*/  MOV R225, R15 ;  /* 0x0000000f00e17202 */ /* 0x000fe20000000f00 */
[----:B------:R-:W-:Y:S02]  /*44c0*/  IMAD.MOV.U32 R148, RZ, RZ, R223 ;  /* 0x000000ffff947224 */ /* 0x000fe400078e00df */
[----:B------:R-:W-:Y:S02]  /*44d0*/  IMAD.MOV.U32 R149, RZ, RZ, R222 ;  /* 0x000000ffff957224 */ /* 0x000fe400078e00de */
[----:B------:R-:W-:Y:S02]  /*44e0*/  IMAD.MOV.U32 R150, RZ, RZ, R221 ;  /* 0x000000ffff967224 */ /* 0x000fe400078e00dd */
[----:B------:R-:W-:Y:S02]  /*44f0*/  IMAD.MOV.U32 R151, RZ, RZ, R220 ;  /* 0x000000ffff977224 */ /* 0x000fe400078e00dc */
[----:B------:R-:W-:Y:S01]  /*4500*/  IMAD.MOV.U32 R152, RZ, RZ, R219 ;  /* 0x000000ffff987224 */ /* 0x000fe200078e00db */
[----:B------:R-:W-:Y:S01]  /*4510*/  MOV R219, R23 ;  /* 0x0000001700db7202 */ /* 0x000fe20000000f00 */
        /* <DEDUP_REMOVED lines=13> */
[----:B------:R-:W-:Y:S01]  /*45f0*/  IMAD.MOV.U32 R235, RZ, RZ, R5 ;  /* 0x000000ffffeb7224 */ /* 0x000fe200078e0005 */
[----:B------:R-:W-:Y:S02]  /*4600*/  UIADD3 UR4, UR12, 0x2, URZ ;  /* 0x000000020c047890 */ /* 0x000fe4000fffe03f */
[----:B------:R-:W-:Y:S01]  /*4610*/  UIADD3 UR6, UR13, 0x2, URZ ;  /* 0x000000020d067890 */ /* 0x000fe2000fffe03f */
[----:B------:R-:W-:Y:S01]  /*4620*/  UMOV UR5, 0x80000020 ;  /* 0x8000002000057882 */ /* 0x000fe20000000000 */
[----:B------:R-:W-:Y:S01]  /*4630*/  UMOV UR7, 0x80000020 ;  /* 0x8000002000077882 */ /* 0x000fe20000000000 */
        /* <DEDUP_REMOVED lines=96> */
[----:B------:R-:W-:Y:S01]  /*4c40*/  BPT.TRAP 0x1 ;  /* 0x000000040000795c */ /* 0x000fe20000300000 */
.L_x_27:
[----:B------:R-:W-:Y:S01]  /*4c50*/  ISETP.NE.AND P1, PT, R17, RZ, PT ;  /* 0x000000ff1100720c */ /* 0x000fe20003f25270 */
[----:B------:R-:W-:Y:S01]  /*4c60*/  IMAD.U32 R5, RZ, RZ, UR11 ;  /* 0x0000000bff057e24 */ /* 0x000fe2000f8e00ff */
[----:B------:R-:W-:-:S11]  /*4c70*/  UISETP.GT.U32.AND UP0, UPT, UR40, 0x1, UPT ;  /* 0x000000012800788c */ /* 0x000fd6000bf04070 */
[----:B------:R-:W-:-:S05]  /*4c80*/  @P1 LEA R5, R5, R0, 0x3 ;  /* 0x0000000005051211 */ /* 0x000fca00078e18ff */
[----:B------:R-:W-:-:S05]  /*4c90*/  @P1 VIADD R5, R5, 0x18 ;  /* 0x0000001805051836 */ /* 0x000fca0000000000 */
[----:B-----5:R-:W-:-:S04]  /*4ca0*/  @P1 PRMT R5, R152, 0x654, R5 ;  /* 0x0000065498051816 */ /* 0x020fc80000000005 */
[----:B------:R0:W-:Y:S01]  /*4cb0*/  @P1 SYNCS.ARRIVE.TRANS64.RED.A1T0 RZ, [R5+URZ], RZ ;  /* 0x000000ff05ff19a7 */ /* 0x0001e2000810043f */
[----:B------:R-:W-:-:S13]  /*4cc0*/  PLOP3.LUT P1, PT, PT, PT, UP0, 0x80, 0x0 ;  /* 0x000000000000781c */ /* 0x000fda0003f2f008 */
[----:B0-----:R-:W-:Y:S05]  /*4cd0*/  @P1 BRA `(.L_x_28) ;  /* 0x0000000000041947 */ /* 0x001fea0003800000 */
[----:B------:R-:W-:Y:S01]  /*4ce0*/  BPT.TRAP 0x1 ;  /* 0x000000040000795c */ /* 0x000fe20000300000 */
.L_x_28:
[----:B------:R-:W-:Y:S01]  /*4cf0*/  UIADD3 UR10, UR10, 0x1, URZ ;  /* 0x000000010a0a7890 */ /* 0x000fe2000fffe03f */
[C---:B------:R-:W-:Y:S01]  /*4d00*/  ISETP.GT.AND P1, PT, R4.reuse, 0x1, PT ;  /* 0x000000010400780c */ /* 0x040fe20003f24270 */
[----:B------:R-:W-:Y:S01]  /*4d10*/  UIADD3 UR11, UR11, 0x1, URZ ;  /* 0x000000010b0b7890 */ /* 0x000fe2000fffe03f */
[----:B------:R-:W-:Y:S01]  /*4d20*/  VIADD R4, R4, 0xffffffff ;  /* 0xffffffff04047836 */ /* 0x000fe20000000000 */
[----:B------:R-:W-:Y:S02]  /*4d30*/  UISETP.NE.AND UP0, UPT, UR10, 0x3, UPT ;  /* 0x000000030a00788c */ /* 0x000fe4000bf05270 */
[----:B------:R-:W-:Y:S02]  /*4d40*/  UISETP.NE.AND UP1, UPT, UR11, 0x3, UPT ;  /* 0x000000030b00788c */ /* 0x000fe4000bf25270 */
[----:B------:R-:W-:Y:S02]  /*4d50*/  USEL UR4, URZ, 0x1, UP0 ;  /* 0x000000013f047887 */ /* 0x000fe40008000000 */
[----:B------:R-:W-:-:S02]  /*4d60*/  USEL UR10, UR10, URZ, UP0 ;  /* 0x0000003f0a0a7287 */ /* 0x000fc40008000000 */
[----:B------:R-:W-:Y:S02]  /*4d70*/  USEL UR11, UR11, URZ, UP1 ;  /* 0x0000003f0b0b7287 */ /* 0x000fe40008800000 */
[----:B------:R-:W-:Y:S01]  /*4d80*/  LOP3.LUT R3, R3, UR4, RZ, 0x3c, !PT ;  /* 0x0000000403037c12 */ /* 0x000fe2000f8e3cff */
[----:B------:R-:W-:Y:S09]  /*4d90*/  @P1 BRA `(.L_x_29) ;  /* 0xffffffdc00881947 */ /* 0x000ff2000383ffff */
.L_x_22:
[----:B------:R-:W0:Y:S02]  /*4da0*/  LDC R3, c[0x0][0x28c] ;  /* 0x0000a300ff037b82 */ /* 0x000e240000000800 */
[----:B0-----:R-:W-:-:S13]  /*4db0*/  ISETP.GE.AND P1, PT, R3, 0x1, PT ;  /* 0x000000010300780c */ /* 0x001fda0003f26270 */
[----:B------:R-:W-:Y:S05]  /*4dc0*/  @!P1 BRA `(.L_x_30) ;  /* 0x0000000000549947 */ /* 0x000fea0003800000 */
[----:B------:R-:W-:Y:S05]  /*4dd0*/  @!P0 BRA `(.L_x_31) ;  /* 0x0000000000048947 */ /* 0x000fea0003800000 */
[----:B------:R-:W-:Y:S01]  /*4de0*/  BPT.TRAP 0x1 ;  /* 0x000000040000795c */ /* 0x000fe20000300000 */
.L_x_31:
[----:B------:R-:W-:Y:S01]  /*4df0*/  ISETP.NE.AND P0, PT, R17, RZ, PT ;  /* 0x000000ff1100720c */ /* 0x000fe20003f05270 */
[----:B------:R-:W-:-:S12]  /*4e00*/  BSSY B0, `(.L_x_32) ;  /* 0x000000d000007945 */ /* 0x000fd80003800000 */
[----:B------:R-:W-:Y:S05]  /*4e10*/  @!P0 BRA `(.L_x_33) ;  /* 0x00000000002c8947 */ /* 0x000fea0003800000 */
[----:B------:R-:W-:-:S04]  /*4e20*/  UISETP.LT.AND UP0, UPT, UR44, 0x1, UPT ;  /* 0x000000012c00788c */ /* 0x000fc8000bf01270 */
[----:B------:R-:W-:-:S04]  /*4e30*/  USEL UR6, UR44, 0x1, UP0 ;  /* 0x000000012c067887 */ /* 0x000fc80008000000 */
[----:B------:R-:W-:-:S04]  /*4e40*/  UIADD3 UR6, UR39, UR44, -UR6 ;  /* 0x0000002c27067290 */ /* 0x000fc8000fffe806 */
[----:B------:R-:W-:-:S04]  /*4e50*/  UIMAD.WIDE.U32 UR4, UR6, -0x55555555, URZ ;  /* 0xaaaaaaab060478a5 */ /* 0x000fc8000f8e003f */
[----:B------:R-:W-:-:S04]  /*4e60*/  USHF.R.U32.HI UR4, URZ, 0x1, UR5 ;  /* 0x000000013f047899 */ /* 0x000fc80008011605 */
[----:B------:R-:W-:-:S06]  /*4e70*/  UIMAD UR6, UR4, -0x3, UR6 ;  /* 0xfffffffd040678a4 */ /* 0x000fcc000f8e0206 */
[----:B------:R-:W-:-:S04]  /*4e80*/  IMAD.U32 R3, RZ, RZ, UR6 ;  /* 0x00000006ff037e24 */ /* 0x000fc8000f8e00ff */
[----:B------:R-:W-:-:S04]  /*4e90*/  IMAD R0, R3, 0x8, R0 ;  /* 0x0000000803007824 */ /* 0x000fc800078e0200 */
[----:B------:R-:W-:-:S05]  /*4ea0*/  VIADD R0, R0, 0x18 ;  /* 0x0000001800007836 */ /* 0x000fca0000000000 */
[----:B-----5:R-:W-:-:S04]  /*4eb0*/  PRMT R0, R152, 0x654, R0 ;  /* 0x0000065498007816 */ /* 0x020fc80000000000 */
[----:B------:R0:W-:Y:S03]  /*4ec0*/  SYNCS.ARRIVE.TRANS64.RED.A1T0 RZ, [R0+URZ], RZ ;  /* 0x000000ff00ff79a7 */ /* 0x0001e6000810043f */
.L_x_33:
[----:B------:R-:W-:Y:S05]  /*4ed0*/  BSYNC B0 ;  /* 0x0000000000007941 */ /* 0x000fea0003800000 */
.L_x_32:
[----:B------:R-:W-:-:S06]  /*4ee0*/  UISETP.GT.U32.AND UP0, UPT, UR40, 0x1, UPT ;  /* 0x000000012800788c */ /* 0x000fcc000bf04070 */
[----:B------:R-:W-:-:S13]  /*4ef0*/  PLOP3.LUT P0, PT, PT, PT, UP0, 0x80, 0x0 ;  /* 0x000000000000781c */ /* 0x000fda0003f0f008 */
[----:B------:R-:W-:Y:S05]  /*4f00*/  @P0 BRA `(.L_x_30) ;  /* 0x0000000000040947 */ /* 0x000fea0003800000 */
[----:B------:R-:W-:Y:S01]  /*4f10*/  BPT.TRAP 0x1 ;  /* 0x000000040000795c */ /* 0x000fe20000300000 */
.L_x_30:
[----:B------:R-:W1:Y:S01]  /*4f20*/  S2R R8, SR_TID.X ;  /* 0x0000000000087919 */ /* 0x000e620000002100 */
[----:B------:R-:W-:Y:S01]  /*4f30*/  IMAD.MOV.U32 R19, RZ, RZ, 0x6540 ;  /* 0x00006540ff137424 */ /* 0x000fe200078e00ff */
[----:B------:R-:W-:Y:S02]  /*4f40*/  UIMAD.WIDE UR6, UR41, 0x100, URZ ;  /* 0x00000100290678a5 */ /* 0x000fe4000f8e023f */
[----:B------:R-:W-:Y:S01]  /*4f50*/  USHF.R.S32.HI UR10, URZ, 0x1f, UR43 ;  /* 0x0000001f3f0a7899 */ /* 0x000fe2000801142b */
[----:B------:R-:W-:Y:S01]  /*4f60*/  ULDC.64 UR8, c[0x0][0x5d0] ;  /* 0x0001740000087ab9 */ /* 0x000fe20000000a00 */
[----:B------:R-:W-:Y:S02]  /*4f70*/  USHF.L.U32 UR41, UR41, 0x8, URZ ;  /* 0x0000000829297899 */ /* 0x000fe4000800063f */
[----:B------:R-:W-:Y:S02]  /*4f80*/  UIMAD UR4, UR10, UR8, URZ ;  /* 0x000000080a0472a4 */ /* 0x000fe4000f8e023f */
[----:B------:R-:W-:-:S02]  /*4f90*/  UIADD3 UR39, UR44, UR39, URZ ;  /* 0x000000272c277290 */ /* 0x000fc4000fffe03f */
[----:B------:R-:W-:Y:S02]  /*4fa0*/  UIMAD UR4, UR43, UR9, UR4 ;  /* 0x000000092b0472a4 */ /* 0x000fe4000f8e0204 */
[----:B------:R-:W-:Y:S02]  /*4fb0*/  UISETP.GT.U32.AND UP1, UPT, UR39, 0x2, UPT ;  /* 0x000000022700788c */ /* 0x000fe4000bf24070 */
[----:B------:R-:W-:Y:S02]  /*4fc0*/  UISETP.GE.U32.AND UP2, UPT, UR44, 0x3, UPT ;  /* 0x000000032c00788c */ /* 0x000fe4000bf46070 */
[----:B------:R-:W-:Y:S01]  /*4fd0*/  UISETP.LT.U32.AND UP1, UPT, UR44, 0x3, UP1 ;  /* 0x000000032c00788c */ /* 0x000fe20008f21070 */
[--C-:B-1----:R-:W-:Y:S01]  /*4fe0*/  SHF.R.U32.HI R4, RZ, 0x7, R8.reuse ;  /* 0x00000007ff047819 */ /* 0x102fe20000011608 */
[----:B------:R-:W-:Y:S01]  /*4ff0*/  IMAD.SHL.U32 R18, R8, 0x2, RZ ;  /* 0x0000000208127824 */ /* 0x000fe200078e00ff */
[----:B------:R-:W-:Y:S02]  /*5000*/  SHF.R.U32.HI R5, RZ, 0x2, R8 ;  /* 0x00000002ff057819 */ /* 0x000fe40000011608 */
[----:B------:R-:W-:-:S02]  /*5010*/  LOP3.LUT R4, R4, 0x1, RZ, 0xc0, !PT ;  /* 0x0000000104047812 */ /* 0x000fc400078ec0ff */
[----:B------:R-:W-:Y:S02]  /*5020*/  LOP3.LUT R6, R8, 0x60, RZ, 0xc0, !PT ;  /* 0x0000006008067812 */ /* 0x000fe400078ec0ff */
[----:B------:R-:W-:Y:S02]  /*5030*/  LOP3.LUT R5, R5, 0x7, RZ, 0xc0, !PT ;  /* 0x0000000705057812 */ /* 0x000fe400078ec0ff */
[----:B------:R-:W-:Y:S02]  /*5040*/  SHF.L.U32 R3, R4, 0x6, RZ ;  /* 0x0000000604037819 */ /* 0x000fe400000006ff */
[----:B------:R-:W-:Y:S02]  /*5050*/  LOP3.LUT R18, R18, 0x6, RZ, 0xc0, !PT ;  /* 0x0000000612127812 */ /* 0x000fe400078ec0ff */
[----:B------:R-:W-:Y:S02]  /*5060*/  SHF.R.U32.HI R6, RZ, 0x1, R6 ;  /* 0x00000001ff067819 */ /* 0x000fe40000011606 */
[----:B------:R-:W-:-:S02]  /*5070*/  LOP3.LUT R3, R3, 0x40, R5, 0xe2, !PT ;  /* 0x0000004003037812 */ /* 0x000fc400078ee205 */
[----:B------:R-:W-:Y:S01]  /*5080*/  PRMT R18, R18, R19, UR42 ;  /* 0x0000002a12127e16 */ /* 0x000fe20008000013 */
[----:B------:R-:W-:Y:S01]  /*5090*/  USHF.L.U32 UR42, UR42, 0x8, URZ ;  /* 0x000000082a2a7899 */ /* 0x000fe2000800063f */
[----:B0-----:R-:W-:Y:S02]  /*50a0*/  IADD3 R0, RZ, -R6, -R5 ;  /* 0x80000006ff007210 */ /* 0x001fe40007ffe805 */
[----:B------:R-:W-:Y:S01]  /*50b0*/  LOP3.LUT R3, R3, UR6, R6, 0xfe, !PT ;  /* 0x0000000603037c12 */ /* 0x000fe2000f8efe06 */
[----:B------:R-:W-:Y:S01]  /*50c0*/  IMAD.U32 R6, RZ, RZ, UR8 ;  /* 0x00000008ff067e24 */ /* 0x000fe2000f8e00ff */
[----:B------:R-:W-:Y:S01]  /*50d0*/  SHF.R.S32.HI R19, RZ, 0x1f, R18 ;  /* 0x0000001fff137819 */ /* 0x000fe20000011412 */
[----:B------:R-:W-:Y:S01]  /*50e0*/  ULDC UR8, c[0x0][0x284] ;  /* 0x0000a10000087ab9 */ /* 0x000fe20000000800 */
[----:B------:R-:W-:Y:S01]  /*50f0*/  IMAD R0, R4, -0x40, R0 ;  /* 0xffffffc004007824 */ /* 0x000fe200078e0200 */
[----:B------:R-:W-:Y:S01]  /*5100*/  MOV R5, 0xfffffffe ;  /* 0xfffffffe00057802 */ /* 0x000fe20000000f00 */
[----:B------:R-:W-:-:S02]  /*5110*/  IMAD.U32 R153, RZ, RZ, UR8 ;  /* 0x00000008ff997e24 */ /* 0x000fc4000f8e00ff */
[----:B------:R-:W-:-:S03]  /*5120*/  IMAD.WIDE.U32 R6, R6, UR43, R18 ;  /* 0x0000002b06067c25 */ /* 0x000fc6000f8e0012 */
[----:B------:R-:W-:Y:S01]  /*5130*/  IADD3 R153, R153, -UR41, R0 ;  /* 0x8000002999997c10 */ /* 0x000fe2000fffe000 */
[----:B------:R-:W-:Y:S01]  /*5140*/  VIADD R7, R7, UR4 ;  /* 0x0000000407077c36 */ /* 0x000fe20008000000 */
[----:B------:R-:W-:Y:S01]  /*5150*/  ULDC UR4, c[0x0][0x288] ;  /* 0x0000a20000047ab9 */ /* 0x000fe20000000800 */
[----:B------:R-:W-:Y:S01]  /*5160*/  LOP3.LUT R0, R8, 0x3, RZ, 0xc0, !PT ;  /* 0x0000000308007812 */ /* 0x000fe200078ec0ff */
[----:B------:R-:W-:-:S04]  /*5170*/  UISETP.GE.AND UP0, UPT, UR42, UR4, UPT ;  /* 0x000000042a00728c */ /* 0x000fc8000bf06270 */
[----:B------:R-:W-:Y:S01]  /*5180*/  UISETP.GE.OR UP0, UPT, UR41, UR8, UP0 ;  /* 0x000000082900728c */ /* 0x000fe20008706670 */
[----:B------:R-:W-:Y:S01]  /*5190*/  IMAD R0, R0, R5, UR4 ;  /* 0x0000000400007e24 */ /* 0x000fe2000f8e0205 */
[----:B------:R-:W-:Y:S02]  /*51a0*/  UIMAD.WIDE.U32 UR4, UR39, -0x55555555, URZ ;  /* 0xaaaaaaab270478a5 */ /* 0x000fe4000f8e003f */
[----:B------:R-:W-:Y:S01]  /*51b0*/  USEL UR8, URZ, 0x1, !UP1 ;  /* 0x000000013f087887 */ /* 0x000fe2000c800000 */
[----:B------:R-:W-:Y:S01]  /*51c0*/  VIADD R0, R0, -UR42 ;  /* 0x8000002a00007c36 */ /* 0x000fe20008000000 */
[----:B------:R-:W-:Y:S01]  /*51d0*/  PLOP3.LUT P0, PT, PT, PT, UP0, 0x80, 0x0 ;  /* 0x000000000000781c */ /* 0x000fe20003f0f008 */
[----:B------:R-:W-:Y:S02]  /*51e0*/  USHF.R.U32.HI UR4, URZ, 0x1, UR5 ;  /* 0x000000013f047899 */ /* 0x000fe40008011605 */
[----:B------:R-:W-:Y:S02]  /*51f0*/  ULOP3.LUT UR38, UR38, UR8, URZ, 0x3c, !UPT ;  /* 0x0000000826267292 */ /* 0x000fe4000f8e3c3f */
[----:B------:R-:W-:-:S02]  /*5200*/  UIMAD UR39, UR4, -0x3, UR39 ;  /* 0xfffffffd042778a4 */ /* 0x000fc4000f8e0227 */
[----:B------:R-:W-:Y:S01]  /*5210*/  @UP2 ULOP3.LUT UR38, UR38, 0x1, UR4, 0x78, !UPT ;  /* 0x0000000126262892 */ /* 0x000fe2000f8e7804 */
[----:B------:R-:W-:-:S05]  /*5220*/  UMOV UR41, 0xffffffff ;  /* 0xffffffff00297882 */ /* 0x000fca0000000000 */
[----:B------:R-:W-:Y:S06]  /*5230*/  @P0 BRA `(.L_x_34) ;  /* 0x0000010400d80947 */ /* 0x000fec0003800000 */
[----:B-----5:R-:W-:Y:S01]  /*5240*/  FSETP.NEU.AND P0, PT, R16, RZ, PT ;  /* 0x000000ff1000720b */ /* 0x020fe20003f0d000 */
[----:B------:R-:W-:Y:S01]  /*5250*/  ULDC.64 UR8, c[0x0][0x5c8] ;  /* 0x0001720000087ab9 */ /* 0x000fe20000000a00 */
[----:B------:R-:W-:Y:S01]  /*5260*/  ISETP.GT.AND P3, PT, R153, RZ, PT ;  /* 0x000000ff9900720c */ /* 0x000fe20003f64270 */
[----:B------:R-:W-:Y:S01]  /*5270*/  UIMAD UR4, UR7, UR8, URZ ;  /* 0x00000008070472a4 */ /* 0x000fe2000f8e023f */
[----:B------:R-:W-:Y:S01]  /*5280*/  IMAD.U32 R10, RZ, RZ, UR9 ;  /* 0x00000009ff0a7e24 */ /* 0x000fe2000f8e00ff */
[----:B------:R-:W-:Y:S01]  /*5290*/  BSSY B0, `(.L_x_34) ;  /* 0x0001070000007945 */ /* 0x000fe20003800000 */
[----:B------:R-:W-:Y:S01]  /*52a0*/  IMAD.WIDE.U32 R6, R3, UR8, R6 ;  /* 0x0000000803067c25 */ /* 0x000fe2000f8e0006 */
[----:B------:R-:W-:-:S03]  /*52b0*/  ISETP.GT.AND P1, PT, R0, RZ, P3 ;  /* 0x000000ff0000720c */ /* 0x000fc60001f24270 */
[----:B------:R-:W-:-:S04]  /*52c0*/  IMAD R10, R3, R10, UR4 ;  /* 0x00000004030a7e24 */ /* 0x000fc8000f8e020a */
[----:B------:R-:W-:Y:S01]  /*52d0*/  IMAD.IADD R10, R7, 0x1, R10 ;  /* 0x00000001070a7824 */ /* 0x000fe200078e020a */
[----:B------:R-:W-:Y:S06]  /*52e0*/  @!P0 BRA `(.L_x_35) ;  /* 0x000000b800108947 */ /* 0x000fec0003800000 */
[----:B------:R-:W0:Y:S01]  /*52f0*/  LDC.64 R22, c[0x0][0x5b8] ;  /* 0x00016e00ff167b82 */ /* 0x000e220000000a00 */
[----:B------:R-:W2:Y:S01]  /*5300*/  LDL.LU R11, [R1] ;  /* 0x00000000010b7983 */ /* 0x000ea20000300800 */
[----:B------:R-:W-:-:S06]  /*5310*/  ULDC.64 UR4, c[0x0][0x5c0] ;  /* 0x0001700000047ab9 */ /* 0x000fcc0000000a00 */
[----:B------:R-:W1:Y:S08]  /*5320*/  LDC.64 R14, c[0x0][0x5b0] ;  /* 0x00016c00ff0e7b82 */ /* 0x000e700000000a00 */
[----:B------:R-:W3:Y:S01]  /*5330*/  LDC.64 R12, c[0x0][0x5a8] ;  /* 0x00016a00ff0c7b82 */ /* 0x000ee20000000a00 */
[C---:B0-----:R-:W-:Y:S02]  /*5340*/  IMAD R159, R22.reuse, UR10, RZ ;  /* 0x0000000a169f7c24 */ /* 0x041fe4000f8e02ff */
[----:B------:R-:W-:-:S04]  /*5350*/  IMAD.WIDE.U32 R154, R22, UR43, R18 ;  /* 0x0000002b169a7c25 */ /* 0x000fc8000f8e0012 */
[----:B------:R-:W-:Y:S02]  /*5360*/  IMAD R159, R23, UR43, R159 ;  /* 0x0000002b179f7c24 */ /* 0x000fe4000f8e029f */
[----:B-1----:R-:W-:Y:S02]  /*5370*/  IMAD R158, R14, UR7, RZ ;  /* 0x000000070e9e7c24 */ /* 0x002fe4000f8e02ff */
[----:B------:R-:W-:Y:S02]  /*5380*/  IMAD.IADD R21, R155, 0x1, R159 ;  /* 0x000000019b157824 */ /* 0x000fe400078e029f */
[----:B------:R-:W-:Y:S02]  /*5390*/  IMAD.MOV.U32 R20, RZ, RZ, R154 ;  /* 0x000000ffff147224 */ /* 0x000fe400078e009a */
[C---:B------:R-:W-:Y:S02]  /*53a0*/  IMAD R158, R3.reuse, R15, R158 ;  /* 0x0000000f039e7224 */ /* 0x040fe400078e029e */
[----:B------:R-:W-:-:S05]  /*53b0*/  IMAD.WIDE.U32 R4, R3, R14, R20 ;  /* 0x0000000e03047225 */ /* 0x000fca00078e0014 */
[----:B------:R-:W-:Y:S02]  /*53c0*/  IADD3 R5, R5, R158, RZ ;  /* 0x0000009e05057210 */ /* 0x000fe40007ffe0ff */
[----:B---3--:R-:W-:-:S04]  /*53d0*/  LEA R8, P0, R4, R12, 0x1 ;  /* 0x0000000c04087211 */ /* 0x008fc800078008ff */
[----:B------:R-:W-:-:S05]  /*53e0*/  LEA.HI.X R9, R4, R13, R5, 0x1, P0 ;  /* 0x0000000d04097211 */ /* 0x000fca00000f0c05 */
[----:B------:R-:W3:Y:S01]  /*53f0*/  @P1 LDG.E.LTC128B.U16 R23, desc[UR36][R8.64] ;  /* 0x0000002408171981 */ /* 0x000ee2000c1e1520 */
[----:B------:R-:W-:Y:S01]  /*5400*/  BSSY B1, `(.L_x_36) ;  /* 0x0000011000017945 */ /* 0x000fe20003800000 */
[----:B---3--:R-:W-:-:S05]  /*5410*/  HADD2.F32 R4, -RZ, R23.H0_H0 ;  /* 0x20000017ff047230 */ /* 0x008fca0000004100 */
[----:B------:R-:W-:-:S04]  /*5420*/  FMUL R4, R4, R16 ;  /* 0x0000001004047220 */ /* 0x000fc80000400000 */
[----:B--2---:R-:W-:Y:S01]  /*5430*/  FFMA R7, R11, R2, R4 ;  /* 0x000000020b077223 */ /* 0x004fe20000000004 */
[----:B------:R-:W-:-:S04]  /*5440*/  LEA R4, P0, R6, UR4, 0x1 ;  /* 0x0000000406047c11 */ /* 0x000fc8000f8008ff */
[----:B------:R-:W-:Y:S02]  /*5450*/  LEA.HI.X R5, R6, UR5, R10, 0x1, P0 ;  /* 0x0000000506057c11 */ /* 0x000fe400080f0c0a */
[----:B------:R-:W-:-:S05]  /*5460*/  F2FP.F16.F32.PACK_AB R6, RZ, R7 ;  /* 0x00000007ff06723e */ /* 0x000fca00000000ff */
[----:B------:R0:W-:Y:S02]  /*5470*/  @P1 STG.E.U16 desc[UR36][R4.64], R6 ;  /* 0x0000000604001986 */ /* 0x0001e4000c101524 */
[----:B0-----:R-:W-:-:S04]  /*5480*/  IMAD.WIDE.U32 R6, R3, R14, R18 ;  /* 0x0000000e03067225 */ /* 0x001fc800078e0012 */
[----:B------:R-:W-:Y:S02]  /*5490*/  IMAD.IADD R7, R158, 0x1, R7 ;  /* 0x000000019e077824 */ /* 0x000fe400078e0207 */
[----:B------:R-:W-:-:S04]  /*54a0*/  IMAD.WIDE.U32 R6, R22, UR43, R6 ;  /* 0x0000002b16067c25 */ /* 0x000fc8000f8e0006 */
[----:B------:R-:W-:Y:S01]  /*54b0*/  IMAD.IADD R7, R159, 0x1, R7 ;  /* 0x000000019f077824 */ /* 0x000fe200078e0207 */
[----:B------:R-:W-:-:S04]  /*54c0*/  LEA R10, P0, R6, R12, 0x1 ;  /* 0x0000000c060a7211 */ /* 0x000fc800078008ff */
[----:B------:R-:W-:Y:S02]  /*54d0*/  LEA.HI.X R11, R6, R13, R7, 0x1, P0 ;  /* 0x0000000d060b7211 */ /* 0x000fe400000f0c07 */
[----:B------:R-:W-:-:S13]  /*54e0*/  ISETP.GT.AND P0, PT, R0, 0x1, P3 ;  /* 0x000000010000780c */ /* 0x000fda0001f04270 */
[----:B------:R-:W-:Y:S05]  /*54f0*/  @!P0 BRA `(.L_x_37) ;  /* 0x0000000000048947 */ /* 0x000fea0003800000 */
[----:B------:R0:W5:Y:S02]  /*5500*/  LDG.E.LTC128B.U16 R23, desc[UR36][R10.64+0x2] ;  /* 0x000002240a177981 */ /* 0x000164000c1e1520 */
.L_x_37:
[----:B------:R-:W-:Y:S05]  /*5510*/  BSYNC B1 ;  /* 0x0000000000017941 */ /* 0x000fea0003800000 */
.L_x_36:
[----:B------:R-:W2:Y:S01]  /*5520*/  LDL.LU R7, [R1+0x4] ;  /* 0x0000040001077983 */ /* 0x000ea20000300800 */
[----:B-----5:R-:W-:Y:S01]  /*5530*/  HADD2.F32 R6, -RZ, R23.H0_H0 ;  /* 0x20000017ff067230 */ /* 0x020fe20000004100 */
[C---:B------:R-:W-:Y:S01]  /*5540*/  SHF.L.U64.HI R157, R14.reuse, 0x3, R15 ;  /* 0x000000030e9d7819 */ /* 0x040fe2000001020f */
[----:B------:R-:W-:Y:S01]  /*5550*/  IMAD.SHL.U32 R156, R14, 0x8, RZ ;  /* 0x000000080e9c7824 */ /* 0x000fe200078e00ff */
[----:B------:R-:W3:Y:S02]  /*5560*/  LDL.LU R160, [R1+0x8] ;  /* 0x0000080001a07983 */ /* 0x000ee40000300800 */
[----:B------:R-:W-:-:S04]  /*5570*/  FMUL R6, R6, R16 ;  /* 0x0000001006067220 */ /* 0x000fc80000400000 */
[----:B--2---:R-:W-:-:S05]  /*5580*/  FFMA R6, R7, R2, R6 ;  /* 0x0000000207067223 */ /* 0x004fca0000000006 */
[----:B------:R-:W-:-:S05]  /*5590*/  F2FP.F16.F32.PACK_AB R6, RZ, R6 ;  /* 0x00000006ff06723e */ /* 0x000fca00000000ff */
[----:B------:R1:W-:Y:S01]  /*55a0*/  @P0 STG.E.U16 desc[UR36][R4.64+0x2], R6 ;  /* 0x0000020604000986 */ /* 0x0003e2000c101524 */
[----:B------:R-:W-:-:S04]  /*55b0*/  ISETP.GT.AND P0, PT, R153, 0x8, PT ;  /* 0x000000089900780c */ /* 0x000fc80003f04270 */
[----:B------:R-:W-:Y:S01]  /*55c0*/  ISETP.GT.AND P1, PT, R0, RZ, P0 ;  /* 0x000000ff0000720c */ /* 0x000fe20000724270 */
[----:B-1----:R-:W-:-:S04]  /*55d0*/  IMAD.WIDE.U32 R6, R3, R14, R156 ;  /* 0x0000000e03067225 */ /* 0x002fc800078e009c */
[----:B------:R-:W-:Y:S01]  /*55e0*/  IMAD.IADD R158, R158, 0x1, R7 ;  /* 0x000000019e9e7824 */ /* 0x000fe200078e0207 */
[----:B------:R-:W-:-:S05]  /*55f0*/  IADD3 R7, P2, R154, R6, RZ ;  /* 0x000000069a077210 */ /* 0x000fca0007f5e0ff */
[----:B------:R-:W-:Y:S01]  /*5600*/  IMAD.X R9, R158, 0x1, R21, P2 ;  /* 0x000000019e097824 */ /* 0x000fe200010e0615 */
[----:B------:R-:W-:-:S04]  /*5610*/  LEA R8, P2, R7, R12, 0x1 ;  /* 0x0000000c07087211 */ /* 0x000fc800078408ff */
[----:B------:R-:W-:-:S05]  /*5620*/  LEA.HI.X R9, R7, R13, R9, 0x1, P2 ;  /* 0x0000000d07097211 */ /* 0x000fca00010f0c09 */
[----:B------:R1:W2:Y:S01]  /*5630*/  @P1 LDG.E.LTC128B.U16 R23, desc[UR36][R8.64] ;  /* 0x0000002408171981 */ /* 0x0002a2000c1e1520 */
[----:B------:R-:W-:Y:S01]  /*5640*/  IADD3 R6, P2, R18, R6, RZ ;  /* 0x0000000612067210 */ /* 0x000fe20007f5e0ff */
[----:B------:R-:W-:Y:S01]  /*5650*/  BSSY B1, `(.L_x_38) ;  /* 0x0000016000017945 */ /* 0x000fe20003800000 */
[----:B------:R-:W-:Y:S02]  /*5660*/  ISETP.GT.AND P4, PT, R0, 0x1, P0 ;  /* 0x000000010000780c */ /* 0x000fe40000784270 */
[----:B------:R-:W-:Y:S01]  /*5670*/  IADD3.X R7, R19, R158, RZ, P2, !PT ;  /* 0x0000009e13077210 */ /* 0x000fe200017fe4ff */
[----:B------:R-:W-:Y:S02]  /*5680*/  IMAD.U32 R158, RZ, RZ, UR9 ;  /* 0x00000009ff9e7e24 */ /* 0x000fe4000f8e00ff */
[----:B------:R-:W-:-:S04]  /*5690*/  IMAD.WIDE.U32 R6, R22, UR43, R6 ;  /* 0x0000002b16067c25 */ /* 0x000fc8000f8e0006 */
[----:B------:R-:W-:Y:S01]  /*56a0*/  IMAD.IADD R7, R159, 0x1, R7 ;  /* 0x000000019f077824 */ /* 0x000fe200078e0207 */
[----:B-1----:R-:W-:-:S04]  /*56b0*/  LEA R8, P2, R6, R12, 0x1 ;  /* 0x0000000c06087211 */ /* 0x002fc800078408ff */
[----:B------:R-:W-:Y:S01]  /*56c0*/  LEA.HI.X R9, R6, R13, R7, 0x1, P2 ;  /* 0x0000000d06097211 */ /* 0x000fe200010f0c07 */
[----:B--2---:R-:W-:-:S05]  /*56d0*/  HADD2.F32 R6, -RZ, R23.H0_H0 ;  /* 0x20000017ff067230 */ /* 0x004fca0000004100 */
[----:B------:R-:W-:-:S04]  /*56e0*/  FMUL R6, R6, R16 ;  /* 0x0000001006067220 */ /* 0x000fc80000400000 */
[----:B---3--:R-:W-:Y:S01]  /*56f0*/  FFMA R7, R160, R2, R6 ;  /* 0x00000002a0077223 */ /* 0x008fe20000000006 */
[----:B------:R-:W-:Y:S02]  /*5700*/  IMAD.U32 R160, RZ, RZ, UR8 ;  /* 0x00000008ffa07e24 */ /* 0x000fe4000f8e00ff */
[----:B------:R-:W-:Y:S02]  /*5710*/  IMAD.U32 R6, RZ, RZ, UR8 ;  /* 0x00000008ff067e24 */ /* 0x000fe4000f8e00ff */
[----:B------:R-:W-:Y:S01]  /*5720*/  IMAD.SHL.U32 R160, R160, 0x10, RZ ;  /* 0x00000010a0a07824 */ /* 0x000fe200078e00ff */
[----:B------:R-:W-:Y:S02]  /*5730*/  F2FP.F16.F32.PACK_AB R7, RZ, R7 ;  /* 0x00000007ff07723e */ /* 0x000fe400000000ff */
[----:B------:R-:W-:Y:S02]  /*5740*/  SHF.L.U64.HI R158, R6, 0x4, R158 ;  /* 0x00000004069e7819 */ /* 0x000fe4000001029e */
[----:B------:R-:W-:-:S02]  /*5750*/  IADD3 R6, P2, R160, R4, RZ ;  /* 0x00000004a0067210 */ /* 0x000fc40007f5e0ff */
[----:B------:R-:W-:Y:S02]  /*5760*/  PRMT R161, R7, 0x7610, R161 ;  /* 0x0000761007a17816 */ /* 0x000fe400000000a1 */
[----:B------:R-:W-:-:S05]  /*5770*/  IADD3.X R7, R158, R5, RZ, P2, !PT ;  /* 0x000000059e077210 */ /* 0x000fca00017fe4ff */
[----:B------:R1:W-:Y:S01]  /*5780*/  @P1 STG.E.U16 desc[UR36][R6.64], R161 ;  /* 0x000000a106001986 */ /* 0x0003e2000c101524 */
[----:B------:R-:W-:Y:S05]  /*5790*/  @!P4 BRA `(.L_x_39) ;  /* 0x000000000004c947 */ /* 0x000fea0003800000 */
[----:B------:R2:W5:Y:S02]  /*57a0*/  LDG.E.LTC128B.U16 R23, desc[UR36][R8.64+0x2] ;  /* 0x0000022408177981 */ /* 0x000564000c1e1520 */
.L_x_39:
[----:B------:R-:W-:Y:S05]  /*57b0*/  BSYNC B1 ;  /* 0x0000000000017941 */ /* 0x000fea0003800000 */
.L_x_38:
[----:B------:R-:W3:Y:S01]  /*57c0*/  LDL.LU R162, [R1+0xc] ;  /* 0x00000c0001a27983 */ /* 0x000ee20000300800 */
[----:B-1---5:R-:W-:Y:S01]  /*57d0*/  HADD2.F32 R161, -RZ, R23.H0_H0 ;  /* 0x20000017ffa17230 */ /* 0x022fe20000004100 */
[----:B------:R-:W-:Y:S01]  /*57e0*/  ISETP.GT.AND P1, PT, R0, 0x8, P3 ;  /* 0x000000080000780c */ /* 0x000fe20001f24270 */
[----:B------:R-:W-:Y:S03]  /*57f0*/  BSSY B1, `(.L_x_40) ;  /* 0x0000007000017945 */ /* 0x000fe60003800000 */
[----:B------:R-:W-:-:S04]  /*5800*/  FMUL R161, R161, R16 ;  /* 0x00000010a1a17220 */ /* 0x000fc80000400000 */
[----:B---3--:R-:W-:-:S05]  /*5810*/  FFMA R161, R162, R2, R161 ;  /* 0x00000002a2a17223 */ /* 0x008fca00000000a1 */
[----:B------:R-:W-:-:S05]  /*5820*/  F2FP.F16.F32.PACK_AB R161, RZ, R161 ;  /* 0x000000a1ffa1723e */ /* 0x000fca00000000ff */
[----:B------:R1:W-:Y:S01]  /*5830*/  @P4 STG.E.U16 desc[UR36][R6.64+0x2], R161 ;  /* 0x000002a106004986 */ /* 0x0003e2000c101524 */
[----:B------:R-:W-:Y:S05]  /*5840*/  @!P1 BRA `(.L_x_41) ;  /* 0x0000000000049947 */ /* 0x000fea0003800000 */
[----:B------:R3:W5:Y:S02]  /*5850*/  LDG.E.LTC128B.U16 R23, desc[UR36][R10.64+0x10] ;  /* 0x000010240a177981 */ /* 0x000764000c1e1520 */
.L_x_41:
[----:B------:R-:W-:Y:S05]  /*5860*/  BSYNC B1 ;  /* 0x0000000000017941 */ /* 0x000fea0003800000 */
.L_x_40:
[----:B------:R-:W4:Y:S01]  /*5870*/  LDL.LU R162, [R1+0x10] ;  /* 0x0000100001a27983 */ /* 0x000f220000300800 */
[----:B-1---5:R-:W-:Y:S01]  /*5880*/  HADD2.F32 R161, -RZ, R23.H0_H0 ;  /* 0x20000017ffa17230 */ /* 0x022fe20000004100 */
[----:B------:R-:W-:Y:S01]  /*5890*/  ISETP.GT.AND P2, PT, R0, 0x9, P3 ;  /* 0x000000090000780c */ /* 0x000fe20001f44270 */
[----:B------:R-:W-:Y:S03]  /*58a0*/  BSSY B1, `(.L_x_42) ;  /* 0x0000007000017945 */ /* 0x000fe60003800000 */
[----:B------:R-:W-:-:S04]  /*58b0*/  FMUL R161, R161, R16 ;  /* 0x00000010a1a17220 */ /* 0x000fc80000400000 */
[----:B----4-:R-:W-:-:S05]  /*58c0*/  FFMA R161, R162, R2, R161 ;  /* 0x00000002a2a17223 */ /* 0x010fca00000000a1 */
[----:B------:R-:W-:-:S05]  /*58d0*/  F2FP.F16.F32.PACK_AB R161, RZ, R161 ;  /* 0x000000a1ffa1723e */ /* 0x000fca00000000ff */
[----:B------:R1:W-:Y:S01]  /*58e0*/  @P1 STG.E.U16 desc[UR36][R4.64+0x10], R161 ;  /* 0x000010a104001986 */ /* 0x0003e2000c101524 */
[----:B------:R-:W-:Y:S05]  /*58f0*/  @!P2 BRA `(.L_x_43) ;  /* 0x000000000004a947 */ /* 0x000fea0003800000 */
[----:B------:R4:W5:Y:S02]  /*5900*/  LDG.E.LTC128B.U16 R23, desc[UR36][R10.64+0x12] ;  /* 0x000012240a177981 */ /* 0x000964000c1e1520 */
.L_x_43:
[----:B------:R-:W-:Y:S05]  /*5910*/  BSYNC B1 ;  /* 0x0000000000017941 */ /* 0x000fea0003800000 */
.L_x_42:
[----:B------:R-:W2:Y:S01]  /*5920*/  LDL.LU R162, [R1+0x14] ;  /* 0x0000140001a27983 */ /* 0x000ea20000300800 */
[----:B-1---5:R-:W-:Y:S01]  /*5930*/  HADD2.F32 R161, -RZ, R23.H0_H0 ;  /* 0x20000017ffa17230 */ /* 0x022fe20000004100 */
[----:B------:R-:W-:Y:S01]  /*5940*/  ISETP.GT.AND P1, PT, R0, 0x8, P0 ;  /* 0x000000080000780c */ /* 0x000fe20000724270 */
[----:B------:R-:W-:Y:S03]  /*5950*/  BSSY B1, `(.L_x_44) ;  /* 0x0000007000017945 */ /* 0x000fe60003800000 */
[----:B------:R-:W-:-:S04]  /*5960*/  FMUL R161, R161, R16 ;  /* 0x00000010a1a17220 */ /* 0x000fc80000400000 */
[----:B--2---:R-:W-:-:S05]  /*5970*/  FFMA R161, R162, R2, R161 ;  /* 0x00000002a2a17223 */ /* 0x004fca00000000a1 */
[----:B------:R-:W-:-:S05]  /*5980*/  F2FP.F16.F32.PACK_AB R161, RZ, R161 ;  /* 0x000000a1ffa1723e */ /* 0x000fca00000000ff */
[----:B------:R1:W-:Y:S01]  /*5990*/  @P2 STG.E.U16 desc[UR36][R4.64+0x12], R161 ;  /* 0x000012a104002986 */ /* 0x0003e2000c101524 */
[----:B------:R-:W-:Y:S05]  /*59a0*/  @!P1 BRA `(.L_x_45) ;  /* 0x0000000000049947 */ /* 0x000fea0003800000 */
[----:B------:R2:W5:Y:S02]  /*59b0*/  LDG.E.LTC128B.U16 R23, desc[UR36][R8.64+0x10] ;  /* 0x0000102408177981 */ /* 0x000564000c1e1520 */
.L_x_45:
[----:B------:R-:W-:Y:S05]  /*59c0*/  BSYNC B1 ;  /* 0x0000000000017941 */ /* 0x000fea0003800000 */
.L_x_44:
        /* <DEDUP_REMOVED lines=10> */
.L_x_47:
[----:B------:R-:W-:Y:S05]  /*5a70*/  BSYNC B1 ;  /* 0x0000000000017941 */ /* 0x000fea0003800000 */
.L_x_46:
        /* <DEDUP_REMOVED lines=10> */
.L_x_49:
[----:B------:R-:W-:Y:S05]  /*5b20*/  BSYNC B1 ;  /* 0x0000000000017941 */ /* 0x000fea0003800000 */
.L_x_48:
        /* <DEDUP_REMOVED lines=10> */
.L_x_51:
[----:B------:R-:W-:Y:S05]  /*5bd0*/  BSYNC B1 ;  /* 0x0000000000017941 */ /* 0x000fea0003800000 */
.L_x_50:
        /* <DEDUP_REMOVED lines=10> */
.L_x_53:
[----:B------:R-:W-:Y:S05]  /*5c80*/  BSYNC B1 ;  /* 0x0000000000017941 */ /* 0x000fea0003800000 */
.L_x_52:
        /* <DEDUP_REMOVED lines=10> */
.L_x_55:
[----:B------:R-:W-:Y:S05]  /*5d30*/  BSYNC B1 ;  /* 0x0000000000017941 */ /* 0x000fea0003800000 */
.L_x_54:
        /* <DEDUP_REMOVED lines=10> */
.L_x_57:
[----:B------:R-:W-:Y:S05]  /*5de0*/  BSYNC B1 ;  /* 0x0000000000017941 */ /* 0x000fea0003800000 */
.L_x_56:
        /* <DEDUP_REMOVED lines=10> */
.L_x_59:
[----:B------:R-:W-:Y:S05]  /*5e90*/  BSYNC B1 ;  /* 0x0000000000017941 */ /* 0x000fea0003800000 */
.L_x_58:
        /* <DEDUP_REMOVED lines=10> */
.L_x_61:
[----:B------:R-:W-:Y:S05]  /*5f40*/  BSYNC B1 ;  /* 0x0000000000017941 */ /* 0x000fea0003800000 */
.L_x_60:
        /* <DEDUP_REMOVED lines=10> */
.L_x_63:
[----:B------:R-:W-:Y:S05]  /*5ff0*/  BSYNC B1 ;  /* 0x0000000000017941 */ /* 0x000fea0003800000 */
.L_x_62:
        /* <DEDUP_REMOVED lines=10> */
.L_x_65:
[----:B------:R-:W-:Y:S05]  /*60a0*/  BSYNC B1 ;  /* 0x0000000000017941 */ /* 0x000fea0003800000 */
.L_x_64:
        /* <DEDUP_REMOVED lines=10> */
.L_x_67:
[----:B------:R-:W-:Y:S05]  /*6150*/  BSYNC B1 ;  /* 0x0000000000017941 */ /* 0x000fea0003800000 */
.L_x_66:
        /* <DEDUP_REMOVED lines=10> */
.L_x_69:
[----:B------:R-:W-:Y:S05]  /*6200*/  BSYNC B1 ;  /* 0x0000000000017941 */ /* 0x000fea0003800000 */
.L_x_68:
        /* <DEDUP_REMOVED lines=10> */
.L_x_71:
[----:B------:R-:W-:Y:S05]  /*62b0*/  BSYNC B1 ;  /* 0x0000000000017941 */ /* 0x000fea0003800000 */
.L_x_70:
        /* <DEDUP_REMOVED lines=10> */
.L_x_73:
[----:B------:R-:W-:Y:S05]  /*6360*/  BSYNC B1 ;  /* 0x0000000000017941 */ /* 0x000fea0003800000 */
.L_x_72:
        /* <DEDUP_REMOVED lines=10> */
.L_x_75:
[----:B------:R-:W-:Y:S05]  /*6410*/  BSYNC B1 ;  /* 0x0000000000017941 */ /* 0x000fea0003800000 */
.L_x_74:
        /* <DEDUP_REMOVED lines=10> */
.L_x_77:
[----:B------:R-:W-:Y:S05]  /*64c0*/  BSYNC B1 ;  /* 0x0000000000017941 */ /* 0x000fea0003800000 */
.L_x_76:
        /* <DEDUP_REMOVED lines=10> */
.L_x_79:
[----:B------:R-:W-:Y:S05]  /*6570*/  BSYNC B1 ;  /* 0x0000000000017941 */ /* 0x000fea0003800000 */
.L_x_78:
        /* <DEDUP_REMOVED lines=10> */
.L_x_81:
[----:B------:R-:W-:Y:S05]  /*6620*/  BSYNC B1 ;  /* 0x0000000000017941 */ /* 0x000fea0003800000 */
.L_x_80:
        /* <DEDUP_REMOVED lines=10> */
.L_x_83:
[----:B------:R-:W-:Y:S05]  /*66d0*/  BSYNC B1 ;  /* 0x0000000000017941 */ /* 0x000fea0003800000 */
.L_x_82:
        /* <DEDUP_REMOVED lines=10> */
.L_x_85:
[----:B------:R-:W-:Y:S05]  /*6780*/  BSYNC B1 ;  /* 0x0000000000017941 */ /* 0x000fea0003800000 */
.L_x_84:
        /* <DEDUP_REMOVED lines=10> */
.L_x_87:
[----:B------:R-:W-:Y:S05]  /*6830*/  BSYNC B1 ;  /* 0x0000000000017941 */ /* 0x000fea0003800000 */
.L_x_86:
        /* <DEDUP_REMOVED lines=10> */
.L_x_89:
[----:B------:R-:W-:Y:S05]  /*68e0*/  BSYNC B1 ;  /* 0x0000000000017941 */ /* 0x000fea0003800000 */
.L_x_88:
        /* <DEDUP_REMOVED lines=10> */
.L_x_91:
[----:B------:R-:W-:Y:S05]  /*6990*/  BSYNC B1 ;  /* 0x0000000000017941 */ /* 0x000fea0003800000 */
.L_x_90:
        /* <DEDUP_REMOVED lines=10> */
.L_x_93:
[----:B------:R-:W-:Y:S05]  /*6a40*/  BSYNC B1 ;  /* 0x0000000000017941 */ /* 0x000fea0003800000 */
.L_x_92:
        /* <DEDUP_REMOVED lines=10> */
.L_x_95:
[----:B------:R-:W-:Y:S05]  /*6af0*/  BSYNC B1 ;  /* 0x0000000000017941 */ /* 0x000fea0003800000 */
.L_x_94:
        /* <DEDUP_REMOVED lines=10> */
.L_x_97:
[----:B------:R-:W-:Y:S05]  /*6ba0*/  BSYNC B1 ;  /* 0x0000000000017941 */ /* 0x000fea0003800000 */
.L_x_96:
        /* <DEDUP_REMOVED lines=10> */
.L_x_99:
[----:B------:R-:W-:Y:S05]  /*6c50*/  BSYNC B1 ;  /* 0x0000000000017941 */ /* 0x000fea0003800000 */
.L_x_98:
        /* <DEDUP_REMOVED lines=10> */
.L_x_101:
[----:B------:R-:W-:Y:S05]  /*6d00*/  BSYNC B1 ;  /* 0x0000000000017941 */ /* 0x000fea0003800000 */
.L_x_100:
        /* <DEDUP_REMOVED lines=10> */
.L_x_103:
[----:B------:R-:W-:Y:S05]  /*6db0*/  BSYNC B1 ;  /* 0x0000000000017941 */ /* 0x000fea0003800000 */
.L_x_102:
        /* <DEDUP_REMOVED lines=10> */
.L_x_105:
[----:B------:R-:W-:Y:S05]  /*6e60*/  BSYNC B1 ;  /* 0x0000000000017941 */ /* 0x000fea0003800000 */
.L_x_104:
        /* <DEDUP_REMOVED lines=10> */
.L_x_107:
[----:B------:R-:W-:Y:S05]  /*6f10*/  BSYNC B1 ;  /* 0x0000000000017941 */ /* 0x000fea0003800000 */
.L_x_106:
        /* <DEDUP_REMOVED lines=10> */
.L_x_109:
[----:B------:R-:W-:Y:S05]  /*6fc0*/  BSYNC B1 ;  /* 0x0000000000017941 */ /* 0x000fea0003800000 */
.L_x_108:
        /* <DEDUP_REMOVED lines=10> */
.L_x_111:
[----:B------:R-:W-:Y:S05]  /*7070*/  BSYNC B1 ;  /* 0x0000000000017941 */ /* 0x000fea0003800000 */
.L_x_110:
        /* <DEDUP_REMOVED lines=10> */
.L_x_113:
[----:B------:R-:W-:Y:S05]  /*7120*/  BSYNC B1 ;  /* 0x0000000000017941 */ /* 0x000fea0003800000 */
.L_x_112:
        /* <DEDUP_REMOVED lines=10> */
.L_x_115:
[----:B------:R-:W-:Y:S05]  /*71d0*/  BSYNC B1 ;  /* 0x0000000000017941 */ /* 0x000fea0003800000 */
.L_x_114:
        /* <DEDUP_REMOVED lines=10> */
.L_x_117:
[----:B------:R-:W-:Y:S05]  /*7280*/  BSYNC B1 ;  /* 0x0000000000017941 */ /* 0x000fea0003800000 */
.L_x_116:
        /* <DEDUP_REMOVED lines=10> */
.L_x_119:
[----:B------:R-:W-:Y:S05]  /*7330*/  BSYNC B1 ;  /* 0x0000000000017941 */ /* 0x000fea0003800000 */
.L_x_118:
        /* <DEDUP_REMOVED lines=10> */
.L_x_121:
[----:B------:R-:W-:Y:S05]  /*73e0*/  BSYNC B1 ;  /* 0x0000000000017941 */ /* 0x000fea0003800000 */
.L_x_120:
        /* <DEDUP_REMOVED lines=10> */
.L_x_123:
[----:B------:R-:W-:Y:S05]  /*7490*/  BSYNC B1 ;  /* 0x0000000000017941 */ /* 0x000fea0003800000 */
.L_x_122:
        /* <DEDUP_REMOVED lines=10> */
.L_x_125:
[----:B------:R-:W-:Y:S05]  /*7540*/  BSYNC B1 ;  /* 0x0000000000017941 */ /* 0x000fea0003800000 */
.L_x_124:
        /* <DEDUP_REMOVED lines=10> */
.L_x_127:
[----:B------:R-:W-:Y:S05]  /*75f0*/  BSYNC B1 ;  /* 0x0000000000017941 */ /* 0x000fea0003800000 */
.L_x_126:
        /* <DEDUP_REMOVED lines=10> */
.L_x_129:
[----:B------:R-:W-:Y:S05]  /*76a0*/  BSYNC B1 ;  /* 0x0000000000017941 */ /* 0x000fea0003800000 */
.L_x_128:
        /* <DEDUP_REMOVED lines=10> */
.L_x_131:
[----:B------:R-:W-:Y:S05]  /*7750*/  BSYNC B1 ;  /* 0x0000000000017941 */ /* 0x000fea0003800000 */
.L_x_130:
        /* <DEDUP_REMOVED lines=10> */
.L_x_133:
[----:B------:R-:W-:Y:S05]  /*7800*/  BSYNC B1 ;  /* 0x0000000000017941 */ /* 0x000fea0003800000 */
.L_x_132:
        /* <DEDUP_REMOVED lines=10> */
.L_x_135:
[----:B------:R-:W-:Y:S05]  /*78b0*/  BSYNC B1 ;  /* 0x0000000000017941 */ /* 0x000fea0003800000 */
.L_x_134:
        /* <DEDUP_REMOVED lines=10> */
.L_x_137:
[----:B------:R-:W-:Y:S05]  /*7960*/  BSYNC B1 ;  /* 0x0000000000017941 */ /* 0x000fea0003800000 */
.L_x_136:
        /* <DEDUP_REMOVED lines=10> */
.L_x_139:
[----:B------:R-:W-:Y:S05]  /*7a10*/  BSYNC B1 ;  /* 0x0000000000017941 */ /* 0x000fea0003800000 */
.L_x_138:
        /* <DEDUP_REMOVED lines=10> */
.L_x_141:
[----:B------:R-:W-:Y:S05]  /*7ac0*/  BSYNC B1 ;  /* 0x0000000000017941 */ /* 0x000fea0003800000 */
.L_x_140:
        /* <DEDUP_REMOVED lines=10> */
.L_x_143:
[----:B------:R-:W-:Y:S05]  /*7b70*/  BSYNC B1 ;  /* 0x0000000000017941 */ /* 0x000fea0003800000 */
.L_x_142:
        /* <DEDUP_REMOVED lines=10> */
.L_x_145:
[----:B------:R-:W-:Y:S05]  /*7c20*/  BSYNC B1 ;  /* 0x0000000000017941 */ /* 0x000fea0003800000 */
.L_x_144:
        /* <DEDUP_REMOVED lines=10> */
.L_x_147:
[----:B------:R-:W-:Y:S05]  /*7cd0*/  BSYNC B1 ;  /* 0x0000000000017941 */ /* 0x000fea0003800000 */
.L_x_146:
        /* <DEDUP_REMOVED lines=10> */
.L_x_149:
[----:B------:R-:W-:Y:S05]  /*7d80*/  BSYNC B1 ;  /* 0x0000000000017941 */ /* 0x000fea0003800000 */
.L_x_148:
        /* <DEDUP_REMOVED lines=10> */
.L_x_151:
[----:B------:R-:W-:Y:S05]  /*7e30*/  BSYNC B1 ;  /* 0x0000000000017941 */ /* 0x000fea0003800000 */
.L_x_150:
        /* <DEDUP_REMOVED lines=10> */
.L_x_153:
[----:B------:R-:W-:Y:S05]  /*7ee0*/  BSYNC B1 ;  /* 0x0000000000017941 */ /* 0x000fea0003800000 */
.L_x_152:
        /* <DEDUP_REMOVED lines=10> */
.L_x_155:
[----:B------:R-:W-:Y:S05]  /*7f90*/  BSYNC B1 ;  /* 0x0000000000017941 */ /* 0x000fea0003800000 */
.L_x_154:
        /* <DEDUP_REMOVED lines=10> */
.L_x_157:
[----:B------:R-:W-:Y:S05]  /*8040*/  BSYNC B1 ;  /* 0x0000000000017941 */ /* 0x000fea0003800000 */
.L_x_156:
        /* <DEDUP_REMOVED lines=10> */
.L_x_159:
[----:B------:R-:W-:Y:S05]  /*80f0*/  BSYNC B1 ;  /* 0x0000000000017941 */ /* 0x000fea0003800000 */
.L_x_158:
        /* <DEDUP_REMOVED lines=10> */
.L_x_161:
[----:B------:R-:W-:Y:S05]  /*81a0*/  BSYNC B1 ;  /* 0x0000000000017941 */ /* 0x000fea0003800000 */
.L_x_160:
        /* <DEDUP_REMOVED lines=10> */
.L_x_163:
[----:B------:R-:W-:Y:S05]  /*8250*/  BSYNC B1 ;  /* 0x0000000000017941 */ /* 0x000fea0003800000 */
.L_x_162:
        /* <DEDUP_REMOVED lines=10> */
.L_x_165:
[----:B------:R-:W-:Y:S05]  /*8300*/  BSYNC B1 ;  /* 0x0000000000017941 */ /* 0x000fea0003800000 */
.L_x_164:
        /* <DEDUP_REMOVED lines=10> */
.L_x_167:
[----:B------:R-:W-:Y:S05]  /*83b0*/  BSYNC B1 ;  /* 0x0000000000017941 */ /* 0x000fea0003800000 */
.L_x_166:
        /* <DEDUP_REMOVED lines=10> */
.L_x_169:
[----:B------:R-:W-:Y:S05]  /*8460*/  BSYNC B1 ;  /* 0x0000000000017941 */ /* 0x000fea0003800000 */
.L_x_168:
        /* <DEDUP_REMOVED lines=10> */
.L_x_171:
[----:B------:R-:W-:Y:S05]  /*8510*/  BSYNC B1 ;  /* 0x0000000000017941 */ /* 0x000fea0003800000 */
.L_x_170:
        /* <DEDUP_REMOVED lines=10> */
.L_x_173:
[----:B------:R-:W-:Y:S05]  /*85c0*/  BSYNC B1 ;  /* 0x0000000000017941 */ /* 0x000fea0003800000 */
.L_x_172:
        /* <DEDUP_REMOVED lines=10> */
.L_x_175:
[----:B------:R-:W-:Y:S05]  /*8670*/  BSYNC B1 ;  /* 0x0000000000017941 */ /* 0x000fea0003800000 */
.L_x_174:
        /* <DEDUP_REMOVED lines=10> */
.L_x_177:
[----:B------:R-:W-:Y:S05]  /*8720*/  BSYNC B1 ;  /* 0x0000000000017941 */ /* 0x000fea0003800000 */
.L_x_176:
        /* <DEDUP_REMOVED lines=10> */
.L_x_179:
[----:B------:R-:W-:Y:S05]  /*87d0*/  BSYNC B1 ;  /* 0x0000000000017941 */ /* 0x000fea0003800000 */
.L_x_178:
        /* <DEDUP_REMOVED lines=10> */
.L_x_181:
[----:B------:R-:W-:Y:S05]  /*8880*/  BSYNC B1 ;  /* 0x0000000000017941 */ /* 0x000fea0003800000 */
.L_x_180:
        /* <DEDUP_REMOVED lines=10> */
.L_x_183:
[----:B------:R-:W-:Y:S05]  /*8930*/  BSYNC B1 ;  /* 0x0000000000017941 */ /* 0x000fea0003800000 */
.L_x_182:
        /* <DEDUP_REMOVED lines=10> */
.L_x_185:
[----:B------:R-:W-:Y:S05]  /*89e0*/  BSYNC B1 ;  /* 0x0000000000017941 */ /* 0x000fea0003800000 */
.L_x_184:
        /* <DEDUP_REMOVED lines=10> */
.L_x_187:
[----:B------:R-:W-:Y:S05]  /*8a90*/  BSYNC B1 ;  /* 0x0000000000017941 */ /* 0x000fea0003800000 */
.L_x_186:
        /* <DEDUP_REMOVED lines=10> */
.L_x_189:
[----:B------:R-:W-:Y:S05]  /*8b40*/  BSYNC B1 ;  /* 0x0000000000017941 */ /* 0x000fea0003800000 */
.L_x_188:
        /* <DEDUP_REMOVED lines=10> */
.L_x_191:
[----:B------:R-:W-:Y:S05]  /*8bf0*/  BSYNC B1 ;  /* 0x0000000000017941 */ /* 0x000fea0003800000 */
.L_x_190:
        /* <DEDUP_REMOVED lines=10> */
.L_x_193:
[----:B------:R-:W-:Y:S05]  /*8ca0*/  BSYNC B1 ;  /* 0x0000000000017941 */ /* 0x000fea0003800000 */
.L_x_192:
        /* <DEDUP_REMOVED lines=10> */
.L_x_195:
[----:B------:R-:W-:Y:S05]  /*8d50*/  BSYNC B1 ;  /* 0x0000000000017941 */ /* 0x000fea0003800000 */
.L_x_194:
        /* <DEDUP_REMOVED lines=10> */
.L_x_197:
[----:B------:R-:W-:Y:S05]  /*8e00*/  BSYNC B1 ;  /* 0x0000000000017941 */ /* 0x000fea0003800000 */
.L_x_196:
        /* <DEDUP_REMOVED lines=10> */
.L_x_199:
[----:B------:R-:W-:Y:S05]  /*8eb0*/  BSYNC B1 ;  /* 0x0000000000017941 */ /* 0x000fea0003800000 */
.L_x_198:
        /* <DEDUP_REMOVED lines=10> */
.L_x_201:
[----:B------:R-:W-:Y:S05]  /*8f60*/  BSYNC B1 ;  /* 0x0000000000017941 */ /* 0x000fea0003800000 */
.L_x_200:
        /* <DEDUP_REMOVED lines=10> */
.L_x_203:
[----:B------:R-:W-:Y:S05]  /*9010*/  BSYNC B1 ;  /* 0x0000000000017941 */ /* 0x000fea0003800000 */
.L_x_202:
        /* <DEDUP_REMOVED lines=10> */
.L_x_205:
[----:B------:R-:W-:Y:S05]  /*90c0*/  BSYNC B1 ;  /* 0x0000000000017941 */ /* 0x000fea0003800000 */
.L_x_204:
        /* <DEDUP_REMOVED lines=10> */
.L_x_207:
[----:B------:R-:W-:Y:S05]  /*9170*/  BSYNC B1 ;  /* 0x0000000000017941 */ /* 0x000fea0003800000 */
.L_x_206:
        /* <DEDUP_REMOVED lines=10> */
.L_x_209:
[----:B------:R-:W-:Y:S05]  /*9220*/  BSYNC B1 ;  /* 0x0000000000017941 */ /* 0x000fea0003800000 */
.L_x_208:
        /* <DEDUP_REMOVED lines=10> */
.L_x_211:
[----:B------:R-:W-:Y:S05]  /*92d0*/  BSYNC B1 ;  /* 0x0000000000017941 */ /* 0x000fea0003800000 */
.L_x_210:
        /* <DEDUP_REMOVED lines=10> */
.L_x_213:
[----:B------:R-:W-:Y:S05]  /*9380*/  BSYNC B1 ;  /* 0x0000000000017941 */ /* 0x000fea0003800000 */
.L_x_212:
        /* <DEDUP_REMOVED lines=10> */
.L_x_215:
[----:B------:R-:W-:Y:S05]  /*9430*/  BSYNC B1 ;  /* 0x0000000000017941 */ /* 0x000fea0003800000 */
.L_x_214:
        /* <DEDUP_REMOVED lines=10> */
.L_x_217:
[----:B------:R-:W-:Y:S05]  /*94e0*/  BSYNC B1 ;  /* 0x0000000000017941 */ /* 0x000fea0003800000 */
.L_x_216:
        /* <DEDUP_REMOVED lines=10> */
.L_x_219:
[----:B------:R-:W-:Y:S05]  /*9590*/  BSYNC B1 ;  /* 0x0000000000017941 */ /* 0x000fea0003800000 */
.L_x_218:
        /* <DEDUP_REMOVED lines=10> */
.L_x_221:
[----:B------:R-:W-:Y:S05]  /*9640*/  BSYNC B1 ;  /* 0x0000000000017941 */ /* 0x000fea0003800000 */
.L_x_220:
        /* <DEDUP_REMOVED lines=10> */
.L_x_223:
[----:B------:R-:W-:Y:S05]  /*96f0*/  BSYNC B1 ;  /* 0x0000000000017941 */ /* 0x000fea0003800000 */
.L_x_222:
        /* <DEDUP_REMOVED lines=10> */
.L_x_225:
[----:B------:R-:W-:Y:S05]  /*97a0*/  BSYNC B1 ;  /* 0x0000000000017941 */ /* 0x000fea0003800000 */
.L_x_224:
        /* <DEDUP_REMOVED lines=10> */
.L_x_227:
[----:B------:R-:W-:Y:S05]  /*9850*/  BSYNC B1 ;  /* 0x0000000000017941 */ /* 0x000fea0003800000 */
.L_x_226:
        /* <DEDUP_REMOVED lines=10> */
.L_x_229:
[----:B------:R-:W-:Y:S05]  /*9900*/  BSYNC B1 ;  /* 0x0000000000017941 */ /* 0x000fea0003800000 */
.L_x_228:
        /* <DEDUP_REMOVED lines=10> */
.L_x_231:
[----:B------:R-:W-:Y:S05]  /*99b0*/  BSYNC B1 ;  /* 0x0000000000017941 */ /* 0x000fea0003800000 */
.L_x_230:
        /* <DEDUP_REMOVED lines=10> */
.L_x_233:
[----:B------:R-:W-:Y:S05]  /*9a60*/  BSYNC B1 ;  /* 0x0000000000017941 */ /* 0x000fea0003800000 */
.L_x_232:
        /* <DEDUP_REMOVED lines=10> */
.L_x_235:
[----:B------:R-:W-:Y:S05]  /*9b10*/  BSYNC B1 ;  /* 0x0000000000017941 */ /* 0x000fea0003800000 */
.L_x_234:
        /* <DEDUP_REMOVED lines=10> */
.L_x_237:
[----:B------:R-:W-:Y:S05]  /*9bc0*/  BSYNC B1 ;  /* 0x0000000000017941 */ /* 0x000fea0003800000 */
.L_x_236:
        /* <DEDUP_REMOVED lines=10> */
.L_x_239:
[----:B------:R-:W-:Y:S05]  /*9c70*/  BSYNC B1 ;  /* 0x0000000000017941 */ /* 0x000fea0003800000 */
.L_x_238:
        /* <DEDUP_REMOVED lines=10> */
.L_x_241:
[----:B------:R-:W-:Y:S05]  /*9d20*/  BSYNC B1 ;  /* 0x0000000000017941 */ /* 0x000fea0003800000 */
.L_x_240:
        /* <DEDUP_REMOVED lines=10> */
.L_x_243:
[----:B------:R-:W-:Y:S05]  /*9dd0*/  BSYNC B1 ;  /* 0x0000000000017941 */ /* 0x000fea0003800000 */
.L_x_242:
        /* <DEDUP_REMOVED lines=10> */
.L_x_245:
[----:B------:R-:W-:Y:S05]  /*9e80*/  BSYNC B1 ;  /* 0x0000000000017941 */ /* 0x000fea0003800000 */
.L_x_244:
        /* <DEDUP_REMOVED lines=10> */
.L_x_247:
[----:B------:R-:W-:Y:S05]  /*9f30*/  BSYNC B1 ;  /* 0x0000000000017941 */ /* 0x000fea0003800000 */
.L_x_246:
        /* <DEDUP_REMOVED lines=10> */
.L_x_249:
[----:B------:R-:W-:Y:S05]  /*9fe0*/  BSYNC B1 ;  /* 0x0000000000017941 */ /* 0x000fea0003800000 */
.L_x_248:
        /* <DEDUP_REMOVED lines=10> */
.L_x_251:
[----:B------:R-:W-:Y:S05]  /*a090*/  BSYNC B1 ;  /* 0x0000000000017941 */ /* 0x000fea0003800000 */
.L_x_250:
        /* <DEDUP_REMOVED lines=10> */
.L_x_253:
[----:B------:R-:W-:Y:S05]  /*a140*/  BSYNC B1 ;  /* 0x0000000000017941 */ /* 0x000fea0003800000 */
.L_x_252:
        /* <DEDUP_REMOVED lines=10> */
.L_x_255:
[----:B------:R-:W-:Y:S05]  /*a1f0*/  BSYNC B1 ;  /* 0x0000000000017941 */ /* 0x000fea0003800000 */
.L_x_254:
        /* <DEDUP_REMOVED lines=10> */
.L_x_257:
[----:B------:R-:W-:Y:S05]  /*a2a0*/  BSYNC B1 ;  /* 0x0000000000017941 */ /* 0x000fea0003800000 */
.L_x_256:
        /* <DEDUP_REMOVED lines=10> */
.L_x_259:
[----:B------:R-:W-:Y:S05]  /*a350*/  BSYNC B1 ;  /* 0x0000000000017941 */ /* 0x000fea0003800000 */
.L_x_258:
        /* <DEDUP_REMOVED lines=10> */
.L_x_261:
[----:B------:R-:W-:Y:S05]  /*a400*/  BSYNC B1 ;  /* 0x0000000000017941 */ /* 0x000fea0003800000 */
.L_x_260:
        /* <DEDUP_REMOVED lines=10> */
.L_x_263:
[----:B------:R-:W-:Y:S05]  /*a4b0*/  BSYNC B1 ;  /* 0x0000000000017941 */ /* 0x000fea0003800000 */
.L_x_262:
        /* <DEDUP_REMOVED lines=10> */
.L_x_265:
[----:B------:R-:W-:Y:S05]  /*a560*/  BSYNC B1 ;  /* 0x0000000000017941 */ /* 0x000fea0003800000 */
.L_x_264:
        /* <DEDUP_REMOVED lines=10> */
.L_x_267:
[----:B------:R-:W-:Y:S05]  /*a610*/  BSYNC B1 ;  /* 0x0000000000017941 */ /* 0x000fea0003800000 */
.L_x_266:
        /* <DEDUP_REMOVED lines=10> */
.L_x_269:
[----:B------:R-:W-:Y:S05]  /*a6c0*/  BSYNC B1 ;  /* 0x0000000000017941 */ /* 0x000fea0003800000 */
.L_x_268:
        /* <DEDUP_REMOVED lines=10> */
.L_x_271:
[----:B------:R-:W-:Y:S05]  /*a770*/  BSYNC B1 ;  /* 0x0000000000017941 */ /* 0x000fea0003800000 */
.L_x_270:
        /* <DEDUP_REMOVED lines=10> */
.L_x_273:
[----:B------:R-:W-:Y:S05]  /*a820*/  BSYNC B1 ;  /* 0x0000000000017941 */ /* 0x000fea0003800000 */
.L_x_272:
        /* <DEDUP_REMOVED lines=10> */
.L_x_275:
[----:B------:R-:W-:Y:S05]  /*a8d0*/  BSYNC B1 ;  /* 0x0000000000017941 */ /* 0x000fea0003800000 */
.L_x_274:
        /* <DEDUP_REMOVED lines=10> */
.L_x_277:
[----:B------:R-:W-:Y:S05]  /*a980*/  BSYNC B1 ;  /* 0x0000000000017941 */ /* 0x000fea0003800000 */
.L_x_276:
        /* <DEDUP_REMOVED lines=10> */
.L_x_279:
[----:B------:R-:W-:Y:S05]  /*aa30*/  BSYNC B1 ;  /* 0x0000000000017941 */ /* 0x000fea0003800000 */
.L_x_278:
        /* <DEDUP_REMOVED lines=10> */
.L_x_281:
[----:B------:R-:W-:Y:S05]  /*aae0*/  BSYNC B1 ;  /* 0x0000000000017941 */ /* 0x000fea0003800000 */
.L_x_280:
        /* <DEDUP_REMOVED lines=10> */
.L_x_283:
[----:B------:R-:W-:Y:S05]  /*ab90*/  BSYNC B1 ;  /* 0x0000000000017941 */ /* 0x000fea0003800000 */
.L_x_282:
[----:B0-234-:R-:W2:Y:S01]  /*aba0*/  LDL.LU R10, [R1+0x1f4] ;  /* 0x0001f400010a7983 */ /* 0x01dea20000300800 */
[----:B-----5:R-:W-:Y:S01]  /*abb0*/  HADD2.F32 R11, -RZ, R23.H0_H0 ;  /* 0x20000017ff0b7230 */ /* 0x020fe20000004100 */
        /* <DEDUP_REMOVED lines=8> */
.L_x_285:
[----:B------:R-:W-:Y:S05]  /*ac40*/  BSYNC B1 ;  /* 0x0000000000017941 */ /* 0x000fea0003800000 */
.L_x_284:
[----:B------:R-:W3:Y:S01]  /*ac50*/  LDL.LU R10, [R1+0x1f8] ;  /* 0x0001f800010a7983 */ /* 0x000ee20000300800 */
[----:B0----5:R-:W-:Y:S01]  /*ac60*/  HADD2.F32 R11, -RZ, R23.H0_H0 ;  /* 0x20000017ff0b7230 */ /* 0x021fe20000004100 */
[----:B------:R-:W-:Y:S01]  /*ac70*/  ISETP.GT.AND P1, PT, R0, 0xf9, P0 ;  /* 0x000000f90000780c */ /* 0x000fe20000724270 */
[----:B------:R-:W-:Y:S01]  /*ac80*/  BSSY B1, `(.L_x_286) ;  /* 0x000000a000017945 */ /* 0x000fe20003800000 */
[----:B------:R-:W-:Y:S02]  /*ac90*/  IADD3 R169, P0, R3, 0x80, RZ ;  /* 0x0000008003a97810 */ /* 0x000fe40007f1e0ff */
[----:B------:R-:W-:-:S04]  /*aca0*/  FMUL R11, R11, R16 ;  /* 0x000000100b0b7220 */ /* 0x000fc80000400000 */
[----:B---3--:R-:W-:-:S05]  /*acb0*/  FFMA R11, R10, R2, R11 ;  /* 0x000000020a0b7223 */ /* 0x008fca000000000b */
[----:B------:R-:W-:-:S04]  /*acc0*/  F2FP.F16.F32.PACK_AB R11, RZ, R11 ;  /* 0x0000000bff0b723e */ /* 0x000fc800000000ff */
[----:B------:R-:W-:Y:S01]  /*acd0*/  PRMT R3, R11, 0x7610, R3 ;  /* 0x000076100b037816 */ /* 0x000fe20000000003 */
[----:B------:R-:W-:-:S04]  /*ace0*/  IMAD.X R11, RZ, RZ, UR7, P0 ;  /* 0x00000007ff0b7e24 */ /* 0x000fc800080e06ff */
[----:B------:R0:W-:Y:S01]  /*acf0*/  @P2 STG.E.U16 desc[UR36][R6.64+0x1f0], R3 ;  /* 0x0001f00306002986 */ /* 0x0001e2000c101524 */
[----:B------:R-:W-:Y:S05]  /*ad00*/  @!P1 BRA `(.L_x_287) ;  /* 0x0000000000049947 */ /* 0x000fea0003800000 */
[----:B------:R3:W5:Y:S02]  /*ad10*/  LDG.E.LTC128B.U16 R23, desc[UR36][R8.64+0x1f2] ;  /* 0x0001f22408177981 */ /* 0x000764000c1e1520 */
.L_x_287:
[----:B------:R-:W-:Y:S05]  /*ad20*/  BSYNC B1 ;  /* 0x0000000000017941 */ /* 0x000fea0003800000 */
.L_x_286:
[----:B------:R-:W4:Y:S01]  /*ad30*/  LDL.LU R10, [R1+0x1fc] ;  /* 0x0001fc00010a7983 */ /* 0x000f220000300800 */
[----:B0----5:R-:W-:Y:S01]  /*ad40*/  HADD2.F32 R3, -RZ, R23.H0_H0 ;  /* 0x20000017ff037230 */ /* 0x021fe20000004100 */
[----:B------:R-:W-:Y:S01]  /*ad50*/  ISETP.GT.AND P0, PT, R153, 0x80, PT ;  /* 0x000000809900780c */ /* 0x000fe20003f04270 */
[----:B--23--:R-:W-:-:S03]  /*ad60*/  IMAD R8, R11, R14, RZ ;  /* 0x0000000e0b087224 */ /* 0x00cfc600078e02ff */
[----:B------:R-:W-:Y:S01]  /*ad70*/  FMUL R3, R3, R16 ;  /* 0x0000001003037220 */ /* 0x000fe20000400000 */
[C---:B------:R-:W-:Y:S01]  /*ad80*/  IMAD R167, R169.reuse, R15, R8 ;  /* 0x0000000fa9a77224 */ /* 0x040fe200078e0208 */
[----:B------:R-:W-:Y:S01]  /*ad90*/  ISETP.GT.AND P4, PT, R0, RZ, P0 ;  /* 0x000000ff0000720c */ /* 0x000fe20000784270 */
[----:B------:R-:W-:-:S04]  /*ada0*/  IMAD.WIDE.U32 R8, R169, R14, R20 ;  /* 0x0000000ea9087225 */ /* 0x000fc800078e0014 */
[----:B------:R-:W-:Y:S02]  /*adb0*/  IMAD.IADD R9, R9, 0x1, R167 ;  /* 0x0000000109097824 */ /* 0x000fe400078e02a7 */
[----:B----4-:R-:W-:Y:S01]  /*adc0*/  FFMA R3, R10, R2, R3 ;  /* 0x000000020a037223 */ /* 0x010fe20000000003 */
[----:B------:R-:W-:-:S04]  /*add0*/  LEA R10, P2, R8, R12, 0x1 ;  /* 0x0000000c080a7211 */ /* 0x000fc800078408ff */
[----:B------:R-:W-:Y:S02]  /*ade0*/  F2FP.F16.F32.PACK_AB R3, RZ, R3 ;  /* 0x00000003ff03723e */ /* 0x000fe400000000ff */
[--C-:B------:R-:W-:Y:S02]  /*adf0*/  LEA.HI.X R11, R8, R13, R9.reuse, 0x1, P2 ;  /* 0x0000000d080b7211 */ /* 0x100fe400010f0c09 */
[----:B------:R-:W-:-:S05]  /*ae00*/  PRMT R9, R3, 0x7610, R9 ;  /* 0x0000761003097816 */ /* 0x000fca0000000009 */
[----:B------:R0:W-:Y:S04]  /*ae10*/  @P1 STG.E.U16 desc[UR36][R6.64+0x1f2], R9 ;  /* 0x0001f20906001986 */ /* 0x0001e8000c101524 */
[----:B------:R-:W2:Y:S01]  /*ae20*/  @P4 LDG.E.LTC128B.U16 R23, desc[UR36][R10.64] ;  /* 0x000000240a174981 */ /* 0x000ea2000c1e1520 */
[----:B-1----:R-:W-:Y:S01]  /*ae30*/  IMAD.U32 R161, RZ, RZ, UR8 ;  /* 0x00000008ffa17e24 */ /* 0x002fe2000f8e00ff */
[----:B------:R-:W-:Y:S01]  /*ae40*/  MOV R164, UR9 ;  /* 0x0000000900a47c02 */ /* 0x000fe20008000f00 */
[----:B------:R-:W-:Y:S01]  /*ae50*/  IMAD.U32 R165, RZ, RZ, UR8 ;  /* 0x00000008ffa57e24 */ /* 0x000fe2000f8e00ff */
[----:B------:R-:W-:Y:S01]  /*ae60*/  ISETP.GT.AND P2, PT, R0, 0x1, P0 ;  /* 0x000000010000780c */ /* 0x000fe20000744270 */
[----:B------:R-:W-:Y:S01]  /*ae70*/  IMAD.SHL.U32 R161, R161, 0x100, RZ ;  /* 0x00000100a1a17824 */ /* 0x000fe200078e00ff */
[----:B------:R-:W-:Y:S01]  /*ae80*/  BSSY B1, `(.L_x_288) ;  /* 0x0000011000017945 */ /* 0x000fe20003800000 */
[----:B0-----:R-:W-:Y:S01]  /*ae90*/  IMAD.WIDE.U32 R8, R169, R14, R18 ;  /* 0x0000000ea9087225 */ /* 0x001fe200078e0012 */
[----:B------:R-:W-:-:S03]  /*aea0*/  SHF.L.U64.HI R165, R165, 0x8, R164 ;  /* 0x00000008a5a57819 */ /* 0x000fc600000102a4 */
[----:B------:R-:W-:Y:S02]  /*aeb0*/  IMAD.IADD R9, R167, 0x1, R9 ;  /* 0x00000001a7097824 */ /* 0x000fe400078e0209 */
[----:B------:R-:W-:Y:S01]  /*aec0*/  IMAD.WIDE.U32 R162, R22, UR43, R8 ;  /* 0x0000002b16a27c25 */ /* 0x000fe2000f8e0008 */
[----:B------:R-:W-:-:S03]  /*aed0*/  IADD3 R8, P1, R161, R4, RZ ;  /* 0x00000004a1087210 */ /* 0x000fc60007f3e0ff */
[----:B------:R-:W-:Y:S01]  /*aee0*/  IMAD.IADD R7, R159, 0x1, R163 ;  /* 0x000000019f077824 */ /* 0x000fe200078e02a3 */
[----:B------:R-:W-:Y:S01]  /*aef0*/  LEA R6, P3, R162, R12, 0x1 ;  /* 0x0000000ca2067211 */ /* 0x000fe200078608ff */
[----:B------:R-:W-:-:S03]  /*af00*/  IMAD.X R9, R165, 0x1, R5, P1 ;  /* 0x00000001a5097824 */ /* 0x000fc600008e0605 */
[----:B------:R-:W-:Y:S01]  /*af10*/  LEA.HI.X R7, R162, R13, R7, 0x1, P3 ;  /* 0x0000000da2077211 */ /* 0x000fe200018f0c07 */
[----:B--2---:R-:W-:-:S05]  /*af20*/  HADD2.F32 R3, -RZ, R23.H0_H0 ;  /* 0x20000017ff037230 */ /* 0x004fca0000004100 */
[----:B------:R-:W-:-:S04]  /*af30*/  FMUL R3, R3, R16 ;  /* 0x0000001003037220 */ /* 0x000fc80000400000 */
[----:B------:R-:W-:-:S05]  /*af40*/  FFMA R3, R24, R2, R3 ;  /* 0x0000000218037223 */ /* 0x000fca0000000003 */
[----:B------:R-:W-:-:S05]  /*af50*/  F2FP.F16.F32.PACK_AB R3, RZ, R3 ;  /* 0x00000003ff03723e */ /* 0x000fca00000000ff */
[----:B------:R0:W-:Y:S01]  /*af60*/  @P4 STG.E.U16 desc[UR36][R8.64], R3 ;  /* 0x0000000308004986 */ /* 0x0001e2000c101524 */
[----:B------:R-:W-:Y:S05]  /*af70*/  @!P2 BRA `(.L_x_289) ;  /* 0x000000000004a947 */ /* 0x000fea0003800000 */
[----:B------:R1:W5:Y:S02]  /*af80*/  LDG.E.LTC128B.U16 R23, desc[UR36][R6.64+0x2] ;  /* 0x0000022406177981 */ /* 0x000364000c1e1520 */
.L_x_289:
[----:B------:R-:W-:Y:S05]  /*af90*/  BSYNC B1 ;  /* 0x0000000000017941 */ /* 0x000fea0003800000 */
.L_x_288:
[----:B0----5:R-:W-:Y:S01]  /*afa0*/  HADD2.F32 R3, -RZ, R23.H0_H0 ;  /* 0x20000017ff037230 */ /* 0x021fe20000004100 */
[----:B------:R-:W-:Y:S01]  /*afb0*/  ISETP.GT.AND P1, PT, R153, 0x88, PT ;  /* 0x000000889900780c */ /* 0x000fe20003f24270 */
[----:B------:R-:W-:Y:S01]  /*afc0*/  IMAD.WIDE.U32 R14, R169, R14, R156 ;  /* 0x0000000ea90e7225 */ /* 0x000fe200078e009c */
[----:B------:R-:W-:Y:S03]  /*afd0*/  BSSY B1, `(.L_x_290) ;  /* 0x0000010000017945 */ /* 0x000fe60003800000 */
[----:B------:R-:W-:Y:S01]  /*afe0*/  FMUL R10, R3, R16 ;  /* 0x00000010030a7220 */ /* 0x000fe20000400000 */
[----:B------:R-:W-:Y:S01]  /*aff0*/  IMAD.IADD R167, R167, 0x1, R15 ;  /* 0x00000001a7a77824 */ /* 0x000fe200078e020f */
[----:B------:R-:W-:Y:S02]  /*b000*/  IADD3 R154, P4, R154, R14, RZ ;  /* 0x0000000e9a9a7210 */ /* 0x000fe40007f9e0ff */
[----:B------:R-:W-:Y:S01]  /*b010*/  FFMA R10, R25, R2, R10 ;  /* 0x00000002190a7223 */ /* 0x000fe2000000000a */
[----:B------:R-:W-:-:S02]  /*b020*/  ISETP.GT.AND P3, PT, R0, RZ, P1 ;  /* 0x000000ff0000720c */ /* 0x000fc40000f64270 */
[--C-:B------:R-:W-:Y:S01]  /*b030*/  IMAD.X R20, R167, 0x1, R21.reuse, P4 ;  /* 0x00000001a7147824 */ /* 0x100fe200020e0615 */
[----:B------:R-:W-:Y:S02]  /*b040*/  IADD3 R14, P5, R18, R14, RZ ;  /* 0x0000000e120e7210 */ /* 0x000fe40007fbe0ff */
[----:B------:R-:W-:Y:S02]  /*b050*/  F2FP.F16.F32.PACK_AB R3, RZ, R10 ;  /* 0x0000000aff03723e */ /* 0x000fe400000000ff */
[C---:B------:R-:W-:Y:S02]  /*b060*/  LEA R10, P4, R154.reuse, R12, 0x1 ;  /* 0x0000000c9a0a7211 */ /* 0x040fe400078808ff */
[----:B------:R-:W-:Y:S02]  /*b070*/  PRMT R21, R3, 0x7610, R21 ;  /* 0x0000761003157816 */ /* 0x000fe40000000015 */
[----:B------:R-:W-:Y:S02]  /*b080*/  LEA.HI.X R11, R154, R13, R20, 0x1, P4 ;  /* 0x0000000d9a0b7211 */ /* 0x000fe400020f0c14 */
[----:B------:R-:W-:Y:S01]  /*b090*/  PRMT R3, R23, 0x7610, R3 ;  /* 0x0000761017037816 */ /* 0x000fe20000000003 */
[----:B------:R0:W-:Y:S01]  /*b0a0*/  @P2 STG.E.U16 desc[UR36][R8.64+0x2], R21 ;  /* 0x0000021508002986 */ /* 0x0001e2000c101524 */
[----:B------:R-:W-:Y:S05]  /*b0b0*/  @!P3 BRA `(.L_x_291) ;  /* 0x000000000004b947 */ /* 0x000fea0003800000 */
[----:B------:R2:W5:Y:S02]  /*b0c0*/  LDG.E.LTC128B.U16 R3, desc[UR36][R10.64] ;  /* 0x000000240a037981 */ /* 0x000564000c1e1520 */
.L_x_291:
[----:B------:R-:W-:Y:S05]  /*b0d0*/  BSYNC B1 ;  /* 0x0000000000017941 */ /* 0x000fea0003800000 */
.L_x_290:
[----:B--2--5:R-:W-:Y:S01]  /*b0e0*/  HADD2.F32 R11, -RZ, R3.H0_H0 ;  /* 0x20000003ff0b7230 */ /* 0x024fe20000004100 */
[----:B------:R-:W-:Y:S01]  /*b0f0*/  IADD3.X R15, R19, R167, RZ, P5, !PT ;  /* 0x000000a7130f7210 */ /* 0x000fe20002ffe4ff */
[----:B------:R-:W-:Y:S01]  /*b100*/  BSSY B1, `(.L_x_292) ;  /* 0x000000e000017945 */ /* 0x000fe20003800000 */
[----:B------:R-:W-:Y:S02]  /*b110*/  IADD3 R10, P2, R8, R160, RZ ;  /* 0x000000a0080a7210 */ /* 0x000fe40007f5e0ff */
[----:B------:R-:W-:Y:S01]  /*b120*/  FMUL R11, R11, R16 ;  /* 0x000000100b0b7220 */ /* 0x000fe20000400000 */
[----:B------:R-:W-:Y:S01]  /*b130*/  IMAD.WIDE.U32 R22, R22, UR43, R14 ;  /* 0x0000002b16167c25 */ /* 0x000fe2000f8e000e */
[----:B------:R-:W-:-:S03]  /*b140*/  ISETP.GT.AND P5, PT, R0, 0x1, P1 ;  /* 0x000000010000780c */ /* 0x000fc60000fa4270 */
[----:B------:R-:W-:Y:S01]  /*b150*/  FFMA R11, R26, R2, R11 ;  /* 0x000000021a0b7223 */ /* 0x000fe2000000000b */
[----:B------:R-:W-:Y:S01]  /*b160*/  IMAD.IADD R159, R159, 0x1, R23 ;  /* 0x000000019f9f7824 */ /* 0x000fe200078e0217 */
[----:B------:R-:W-:-:S03]  /*b170*/  LEA R12, P4, R22, R12, 0x1 ;  /* 0x0000000c160c7211 */ /* 0x000fc600078808ff */
[----:B------:R-:W-:Y:S01]  /*b180*/  F2FP.F16.F32.PACK_AB R14, RZ, R11 ;  /* 0x0000000bff0e723e */ /* 0x000fe200000000ff */
[----:B------:R-:W-:Y:S01]  /*b190*/  IMAD.X R11, R9, 0x1, R158, P2 ;  /* 0x00000001090b7824 */ /* 0x000fe200010e069e */
[----:B------:R-:W-:-:S04]  /*b1a0*/  LEA.HI.X R13, R22, R13, R159, 0x1, P4 ;  /* 0x0000000d160d7211 */ /* 0x000fc800020f0c9f */
[----:B------:R2:W-:Y:S01]  /*b1b0*/  @P3 STG.E.U16 desc[UR36][R10.64], R14 ;  /* 0x0000000e0a003986 */ /* 0x0005e2000c101524 */
[----:B------:R-:W-:Y:S05]  /*b1c0*/  @!P5 BRA `(.L_x_293) ;  /* 0x000000000004d947 */ /* 0x000fea0003800000 */
[----:B------:R3:W5:Y:S02]  /*b1d0*/  LDG.E.LTC128B.U16 R3, desc[UR36][R12.64+0x2] ;  /* 0x000002240c037981 */ /* 0x000764000c1e1520 */
.L_x_293:
[----:B------:R-:W-:Y:S05]  /*b1e0*/  BSYNC B1 ;  /* 0x0000000000017941 */ /* 0x000fea0003800000 */
.L_x_292:
[----:B-----5:R-:W-:Y:S01]  /*b1f0*/  HADD2.F32 R15, -RZ, R3.H0_H0 ;  /* 0x20000003ff0f7230 */ /* 0x020fe20000004100 */
[----:B------:R-:W-:Y:S01]  /*b200*/  ISETP.GT.AND P2, PT, R0, 0x8, P0 ;  /* 0x000000080000780c */ /* 0x000fe20000744270 */
[----:B------:R-:W-:Y:S03]  /*b210*/  BSSY B1, `(.L_x_294) ;  /* 0x0000007000017945 */ /* 0x000fe60003800000 */
[----:B--2---:R-:W-:-:S04]  /*b220*/  FMUL R14, R15, R16 ;  /* 0x000000100f0e7220 */ /* 0x004fc80000400000 */
[----:B------:R-:W-:-:S05]  /*b230*/  FFMA R14, R27, R2, R14 ;  /* 0x000000021b0e7223 */ /* 0x000fca000000000e */
[----:B------:R-:W-:-:S05]  /*b240*/  F2FP.F16.F32.PACK_AB R14, RZ, R14 ;  /* 0x0000000eff0e723e */ /* 0x000fca00000000ff */
[----:B------:R2:W-:Y:S01]  /*b250*/  @P5 STG.E.U16 desc[UR36][R10.64+0x2], R14 ;  /* 0x0000020e0a005986 */ /* 0x0005e2000c101524 */
[----:B------:R-:W-:Y:S05]  /*b260*/  @!P2 BRA `(.L_x_295) ;  /* 0x000000000004a947 */ /* 0x000fea0003800000 */
[----:B------:R4:W5:Y:S02]  /*b270*/  LDG.E.LTC128B.U16 R3, desc[UR36][R6.64+0x10] ;  /* 0x0000102406037981 */ /* 0x000964000c1e1520 */
.L_x_295:
[----:B------:R-:W-:Y:S05]  /*b280*/  BSYNC B1 ;  /* 0x0000000000017941 */ /* 0x000fea0003800000 */
.L_x_294:
[----:B--2--5:R-:W-:Y:S01]  /*b290*/  HADD2.F32 R11, -RZ, R3.H0_H0 ;  /* 0x20000003ff0b7230 */ /* 0x024fe20000004100 */
[----:B------:R-:W-:Y:S01]  /*b2a0*/  ISETP.GT.AND P3, PT, R0, 0x9, P0 ;  /* 0x000000090000780c */ /* 0x000fe20000764270 */
[----:B------:R-:W-:Y:S03]  /*b2b0*/  BSSY B1, `(.L_x_296) ;  /* 0x0000007000017945 */ /* 0x000fe60003800000 */
[----:B------:R-:W-:-:S04]  /*b2c0*/  FMUL R11, R11, R16 ;  /* 0x000000100b0b7220 */ /* 0x000fc80000400000 */
[----:B------:R-:W-:-:S05]  /*b2d0*/  FFMA R11, R28, R2, R11 ;  /* 0x000000021c0b7223 */ /* 0x000fca000000000b */
[----:B------:R-:W-:-:S05]  /*b2e0*/  F2FP.F16.F32.PACK_AB R11, RZ, R11 ;  /* 0x0000000bff0b723e */ /* 0x000fca00000000ff */
[----:B------:R2:W-:Y:S01]  /*b2f0*/  @P2 STG.E.U16 desc[UR36][R8.64+0x10], R11 ;  /* 0x0000100b08002986 */ /* 0x0005e2000c101524 */
[----:B------:R-:W-:Y:S05]  /*b300*/  @!P3 BRA `(.L_x_297) ;  /* 0x000000000004b947 */ /* 0x000fea0003800000 */
[----:B------:R0:W5:Y:S02]  /*b310*/  LDG.E.LTC128B.U16 R3, desc[UR36][R6.64+0x12] ;  /* 0x0000122406037981 */ /* 0x000164000c1e1520 */
.L_x_297:
[----:B------:R-:W-:Y:S05]  /*b320*/  BSYNC B1 ;  /* 0x0000000000017941 */ /* 0x000fea0003800000 */
.L_x_296:
        /* <DEDUP_REMOVED lines=9> */
.L_x_299:
[----:B------:R-:W-:Y:S05]  /*b3c0*/  BSYNC B1 ;  /* 0x0000000000017941 */ /* 0x000fea0003800000 */
.L_x_298:
[----:B-----5:R-:W-:Y:S01]  /*b3d0*/  HADD2.F32 R11, -RZ, R3.H0_H0 ;  /* 0x20000003ff0b7230 */ /* 0x020fe20000004100 */
[----:B--2---:R-:W-:Y:S01]  /*b3e0*/  IADD3 R10, P3, R160, R8, RZ ;  /* 0x00000008a00a7210 */ /* 0x004fe20007f7e0ff */
[----:B------:R-:W-:Y:S01]  /*b3f0*/  BSSY B1, `(.L_x_300) ;  /* 0x0000009000017945 */ /* 0x000fe20003800000 */
[----:B------:R-:W-:Y:S02]  /*b400*/  ISETP.GT.AND P2, PT, R0, 0x9, P1 ;  /* 0x000000090000780c */ /* 0x000fe40000f44270 */
[----:B------:R-:W-:-:S04]  /*b410*/  FMUL R11, R11, R16 ;  /* 0x000000100b0b7220 */ /* 0x000fc80000400000 */
[----:B------:R-:W-:-:S05]  /*b420*/  FFMA R11, R30, R2, R11 ;  /* 0x000000021e0b7223 */ /* 0x000fca000000000b */
[----:B------:R-:W-:Y:S01]  /*b430*/  F2FP.F16.F32.PACK_AB R14, RZ, R11 ;  /* 0x0000000bff0e723e */ /* 0x000fe200000000ff */
[----:B------:R-:W-:-:S05]  /*b440*/  IMAD.X R11, R158, 0x1, R9, P3 ;  /* 0x000000019e0b7824 */ /* 0x000fca00018e0609 */
[----:B------:R2:W-:Y:S01]  /*b450*/  @P4 STG.E.U16 desc[UR36][R10.64+0x10], R14 ;  /* 0x0000100e0a004986 */ /* 0x0005e2000c101524 */
[----:B------:R-:W-:Y:S05]  /*b460*/  @!P2 BRA `(.L_x_301) ;  /* 0x000000000004a947 */ /* 0x000fea0003800000 */
[----:B------:R0:W5:Y:S02]  /*b470*/  LDG.E.LTC128B.U16 R3, desc[UR36][R12.64+0x12] ;  /* 0x000012240c037981 */ /* 0x000164000c1e1520 */
.L_x_301:
[----:B------:R-:W-:Y:S05]  /*b480*/  BSYNC B1 ;  /* 0x0000000000017941 */ /* 0x000fea0003800000 */
.L_x_300:
[----:B--2--5:R-:W-:Y:S01]  /*b490*/  HADD2.F32 R11, -RZ, R3.H0_H0 ;  /* 0x20000003ff0b7230 */ /* 0x024fe20000004100 */
[----:B------:R-:W-:Y:S01]  /*b4a0*/  IADD3 R160, P3, P4, R160, R4, R161 ;  /* 0x00000004a0a07210 */ /* 0x000fe20007c7e0a1 */
[----:B------:R-:W-:Y:S01]  /*b4b0*/  BSSY B1, `(.L_x_302) ;  /* 0x0000009000017945 */ /* 0x000fe20003800000 */
[----:B------:R-:W-:Y:S02]  /*b4c0*/  ISETP.GT.AND P5, PT, R0, 0x10, P0 ;  /* 0x000000100000780c */ /* 0x000fe400007a4270 */
[----:B------:R-:W-:Y:S01]  /*b4d0*/  FMUL R10, R11, R16 ;  /* 0x000000100b0a7220 */ /* 0x000fe20000400000 */
[----:B------:R-:W-:-:S03]  /*b4e0*/  IADD3.X R161, R158, R5, R165, P3, P4 ;  /* 0x000000059ea17210 */ /* 0x000fc60001fe84a5 */
[----:B------:R-:W-:-:S05]  /*b4f0*/  FFMA R10, R31, R2, R10 ;  /* 0x000000021f0a7223 */ /* 0x000fca000000000a */
[----:B------:R-:W-:-:S05]  /*b500*/  F2FP.F16.F32.PACK_AB R10, RZ, R10 ;  /* 0x0000000aff0a723e */ /* 0x000fca00000000ff */
[----:B------:R2:W-:Y:S01]  /*b510*/  @P2 STG.E.U16 desc[UR36][R160.64+0x12], R10 ;  /* 0x0000120aa0002986 */ /* 0x0005e2000c101524 */
[----:B------:R-:W-:Y:S05]  /*b520*/  @!P5 BRA `(.L_x_303) ;  /* 0x000000000004d947 */ /* 0x000fea0003800000 */
[----:B------:R0:W5:Y:S02]  /*b530*/  LDG.E.LTC128B.U16 R3, desc[UR36][R6.64+0x20] ;  /* 0x0000202406037981 */ /* 0x000164000c1e1520 */
.L_x_303:
[----:B------:R-:W-:Y:S05]  /*b540*/  BSYNC B1 ;  /* 0x0000000000017941 */ /* 0x000fea0003800000 */
.L_x_302:
[----:B-----5:R-:W-:Y:S01]  /*b550*/  HADD2.F32 R5, -RZ, R3.H0_H0 ;  /* 0x20000003ff057230 */ /* 0x020fe20000004100 */
        /* <DEDUP_REMOVED lines=8> */
.L_x_305:
[----:B------:R-:W-:Y:S05]  /*b5e0*/  BSYNC B1 ;  /* 0x0000000000017941 */ /* 0x000fea0003800000 */
.L_x_304:
[----:B0----5:R-:W-:Y:S01]  /*b5f0*/  HADD2.F32 R5, -RZ, R3.H0_H0 ;  /* 0x20000003ff057230 */ /* 0x021fe20000004100 */
        /* <DEDUP_REMOVED lines=8> */
.L_x_307:
[----:B------:R-:W-:Y:S05]  /*b680*/  BSYNC B1 ;  /* 0x0000000000017941 */ /* 0x000fea0003800000 */
.L_x_306:
[----:B-----5:R-:W-:Y:S01]  /*b690*/  HADD2.F32 R5, -RZ, R3.H0_H0 ;  /* 0x20000003ff057230 */ /* 0x020fe20000004100 */
[----:B------:R-:W-:Y:S01]  /*b6a0*/  ISETP.GT.AND P2, PT, R0, 0x11, P1 ;  /* 0x000000110000780c */ /* 0x000fe20000f44270 */
[----:B0-----:R-:W-:Y:S01]  /*b6b0*/  @P3 IMAD.MOV.U32 R4, RZ, RZ, R160 ;  /* 0x000000ffff043224 */ /* 0x001fe200078e00a0 */
[----:B------:R-:W-:Y:S02]  /*b6c0*/  BSSY B1, `(.L_x_308) ;  /* 0x0000009000017945 */ /* 0x000fe40003800000 */
[----:B------:R-:W-:-:S04]  /*b6d0*/  FMUL R5, R5, R16 ;  /* 0x0000001005057220 */ /* 0x000fc80000400000 */
[----:B------:R-:W-:-:S05]  /*b6e0*/  FFMA R5, R34, R2, R5 ;  /* 0x0000000222057223 */ /* 0x000fca0000000005 */
[----:B------:R-:W-:-:S04]  /*b6f0*/  F2FP.F16.F32.PACK_AB R5, RZ, R5 ;  /* 0x00000005ff05723e */ /* 0x000fc800000000ff */
[----:B--2---:R-:W-:Y:S01]  /*b700*/  PRMT R10, R5, 0x7610, R10 ;  /* 0x00007610050a7816 */ /* 0x004fe2000000000a */
[----:B------:R-:W-:-:S05]  /*b710*/  @P3 IMAD.MOV.U32 R5, RZ, RZ, R161 ;  /* 0x000000ffff053224 */ /* 0x000fca00078e00a1 */
[----:B------:R0:W-:Y:S01]  /*b720*/  @P3 STG.E.U16 desc[UR36][R4.64+0x20], R10 ;  /* 0x0000200a04003986 */ /* 0x0001e2000c101524 */
[----:B------:R-:W-:Y:S05]  /*b730*/  @!P2 BRA `(.L_x_309) ;  /* 0x000000000004a947 */ /* 0x000fea0003800000 */
[----:B------:R2:W5:Y:S02]  /*b740*/  LDG.E.LTC128B.U16 R3, desc[UR36][R12.64+0x22] ;  /* 0x000022240c037981 */ /* 0x000564000c1e1520 */
.L_x_309:
[----:B------:R-:W-:Y:S05]  /*b750*/  BSYNC B1 ;  /* 0x0000000000017941 */ /* 0x000fea0003800000 */
.L_x_308:
[----:B0----5:R-:W-:Y:S01]  /*b760*/  HADD2.F32 R5, -RZ, R3.H0_H0 ;  /* 0x20000003ff057230 */ /* 0x021fe20000004100 */
[----:B------:R-:W-:Y:S01]  /*b770*/  ISETP.GT.AND P3, PT, R0, 0x18, P0 ;  /* 0x000000180000780c */ /* 0x000fe20000764270 */
[----:B------:R-:W-:Y:S03]  /*b780*/  BSSY B1, `(.L_x_310) ;  /* 0x000000a000017945 */ /* 0x000fe60003800000 */
[----:B------:R-:W-:Y:S01]  /*b790*/  FMUL R4, R5, R16 ;  /* 0x0000001005047220 */ /* 0x000fe20000400000 */
[----:B------:R-:W-:-:S03]  /*b7a0*/  @P2 IMAD.MOV.U32 R5, RZ, RZ, R161 ;  /* 0x000000ffff052224 */ /* 0x000fc600078e00a1 */
[----:B------:R-:W-:-:S05]  /*b7b0*/  FFMA R4, R35, R2, R4 ;  /* 0x0000000223047223 */ /* 0x000fca0000000004 */
[----:B------:R-:W-:-:S04]  /*b7c0*/  F2FP.F16.F32.PACK_AB R4, RZ, R4 ;  /* 0x00000004ff04723e */ /* 0x000fc800000000ff */
[----:B------:R-:W-:Y:S02]  /*b7d0*/  PRMT R10, R4, 0x7610, R10 ;  /* 0x00007610040a7816 */ /* 0x000fe4000000000a */
[----:B------:R-:W-:-:S05]  /*b7e0*/  @P2 MOV R4, R160 ;  /* 0x000000a000042202 */ /* 0x000fca0000000f00 */
[----:B------:R0:W-:Y:S01]  /*b7f0*/  @P2 STG.E.U16 desc[UR36][R4.64+0x22], R10 ;  /* 0x0000220a04002986 */ /* 0x0001e2000c101524 */
[----:B------:R-:W-:Y:S05]  /*b800*/  @!P3 BRA `(.L_x_311) ;  /* 0x000000000004b947 */ /* 0x000fea0003800000 */
[----:B------:R0:W5:Y:S02]  /*b810*/  LDG.E.LTC128B.U16 R3, desc[UR36][R6.64+0x30] ;  /* 0x0000302406037981 */ /* 0x000164000c1e1520 */
.L_x_311:
[----:B------:R-:W-:Y:S05]  /*b820*/  BSYNC B1 ;  /* 0x0000000000017941 */ /* 0x000fea0003800000 */
.L_x_310:
        /* <DEDUP_REMOVED lines=9> */
.L_x_313:
[----:B------:R-:W-:Y:S05]  /*b8c0*/  BSYNC B1 ;  /* 0x0000000000017941 */ /* 0x000fea0003800000 */
.L_x_312:
        /* <DEDUP_REMOVED lines=9> */
.L_x_315:
[----:B------:R-:W-:Y:S05]  /*b960*/  BSYNC B1 ;  /* 0x0000000000017941 */ /* 0x000fea0003800000 */
.L_x_314:
[----:B-----5:R-:W-:Y:S01]  /*b970*/  HADD2.F32 R5, -RZ, R3.H0_H0 ;  /* 0x20000003ff057230 */ /* 0x020fe20000004100 */
[----:B------:R-:W-:Y:S01]  /*b980*/  ISETP.GT.AND P2, PT, R0, 0x19, P1 ;  /* 0x000000190000780c */ /* 0x000fe20000f44270 */
[----:B0-----:R-:W-:Y:S01]  /*b990*/  @P3 IMAD.MOV.U32 R4, RZ, RZ, R160 ;  /* 0x000000ffff043224 */ /* 0x001fe200078e00a0 */
[----:B------:R-:W-:Y:S02]  /*b9a0*/  BSSY B1, `(.L_x_316) ;  /* 0x0000009000017945 */ /* 0x000fe40003800000 */
[----:B------:R-:W-:-:S04]  /*b9b0*/  FMUL R5, R5, R16 ;  /* 0x0000001005057220 */ /* 0x000fc80000400000 */
[----:B------:R-:W-:-:S05]  /*b9c0*/  FFMA R5, R38, R2, R5 ;  /* 0x0000000226057223 */ /* 0x000fca0000000005 */
[----:B------:R-:W-:-:S04]  /*b9d0*/  F2FP.F16.F32.PACK_AB R5, RZ, R5 ;  /* 0x00000005ff05723e */ /* 0x000fc800000000ff */
[----:B------:R-:W-:Y:S01]  /*b9e0*/  PRMT R10, R5, 0x7610, R10 ;  /* 0x00007610050a7816 */ /* 0x000fe2000000000a */
[----:B------:R-:W-:-:S05]  /*b9f0*/  @P3 IMAD.MOV.U32 R5, RZ, RZ, R161 ;  /* 0x000000ffff053224 */ /* 0x000fca00078e00a1 */
[----:B------:R0:W-:Y:S01]  /*ba00*/  @P3 STG.E.U16 desc[UR36][R4.64+0x30], R10 ;  /* 0x0000300a04003986 */ /* 0x0001e2000c101524 */
[----:B------:R-:W-:Y:S05]  /*ba10*/  @!P2 BRA `(.L_x_317) ;  /* 0x000000000004a947 */ /* 0x000fea0003800000 */
[----:B------:R0:W5:Y:S02]  /*ba20*/  LDG.E.LTC128B.U16 R3, desc[UR36][R12.64+0x32] ;  /* 0x000032240c037981 */ /* 0x000164000c1e1520 */
.L_x_317:
[----:B------:R-:W-:Y:S05]  /*ba30*/  BSYNC B1 ;  /* 0x0000000000017941 */ /* 0x000fea0003800000 */
.L_x_316:
[----:B0----5:R-:W-:Y:S01]  /*ba40*/  HADD2.F32 R5, -RZ, R3.H0_H0 ;  /* 0x20000003ff057230 */ /* 0x021fe20000004100 */
[----:B------:R-:W-:Y:S01]  /*ba50*/  ISETP.GT.AND P3, PT, R0, 0x20, P0 ;  /* 0x000000200000780c */ /* 0x000fe20000764270 */
[----:B------:R-:W-:Y:S03]  /*ba60*/  BSSY B1, `(.L_x_318) ;  /* 0x000000a000017945 */ /* 0x000fe60003800000 */
[----:B------:R-:W-:Y:S01]  /*ba70*/  FMUL R4, R5, R16 ;  /* 0x0000001005047220 */ /* 0x000fe20000400000 */
[----:B------:R-:W-:-:S03]  /*ba80*/  @P2 IMAD.MOV.U32 R5, RZ, RZ, R161 ;  /* 0x000000ffff052224 */ /* 0x000fc600078e00a1 */
[----:B------:R-:W-:-:S05]  /*ba90*/  FFMA R4, R39, R2, R4 ;  /* 0x0000000227047223 */ /* 0x000fca0000000004 */
[----:B------:R-:W-:-:S04]  /*baa0*/  F2FP.F16.F32.PACK_AB R4, RZ, R4 ;  /* 0x00000004ff04723e */ /* 0x000fc800000000ff */
[----:B------:R-:W-:Y:S01]  /*bab0*/  PRMT R10, R4, 0x7610, R10 ;  /* 0x00007610040a7816 */ /* 0x000fe2000000000a */
[----:B------:R-:W-:-:S05]  /*bac0*/  @P2 IMAD.MOV.U32 R4, RZ, RZ, R160 ;  /* 0x000000ffff042224 */ /* 0x000fca00078e00a0 */
[----:B------:R0:W-:Y:S01]  /*bad0*/  @P2 STG.E.U16 desc[UR36][R4.64+0x32], R10 ;  /* 0x0000320a04002986 */ /* 0x0001e2000c101524 */
[----:B------:R-:W-:Y:S05]  /*bae0*/  @!P3 BRA `(.L_x_319) ;  /* 0x000000000004b947 */ /* 0x000fea0003800000 */
[----:B------:R0:W5:Y:S02]  /*baf0*/  LDG.E.LTC128B.U16 R3, desc[UR36][R6.64+0x40] ;  /* 0x0000402406037981 */ /* 0x000164000c1e1520 */
.L_x_319:
[----:B------:R-:W-:Y:S05]  /*bb00*/  BSYNC B1 ;  /* 0x0000000000017941 */ /* 0x000fea0003800000 */
.L_x_318:
        /* <DEDUP_REMOVED lines=9> */
.L_x_321:
[----:B------:R-:W-:Y:S05]  /*bba0*/  BSYNC B1 ;  /* 0x0000000000017941 */ /* 0x000fea0003800000 */
.L_x_320:
        /* <DEDUP_REMOVED lines=9> */
.L_x_323:
[----:B------:R-:W-:Y:S05]  /*bc40*/  BSYNC B1 ;  /* 0x0000000000017941 */ /* 0x000fea0003800000 */
.L_x_322:
[----:B-----5:R-:W-:Y:S01]  /*bc50*/  HADD2.F32 R5, -RZ, R3.H0_H0 ;  /* 0x20000003ff057230 */ /* 0x020fe20000004100 */
[----:B0-----:R-:W-:Y:S01]  /*bc60*/  @P3 MOV R4, R160 ;  /* 0x000000a000043202 */ /* 0x001fe20000000f00 */
[----:B------:R-:W-:Y:S01]  /*bc70*/  BSSY B1, `(.L_x_324) ;  /* 0x000000a000017945 */ /* 0x000fe20003800000 */
[----:B------:R-:W-:Y:S02]  /*bc80*/  ISETP.GT.AND P2, PT, R0, 0x21, P1 ;  /* 0x000000210000780c */ /* 0x000fe40000f44270 */
        /* <DEDUP_REMOVED lines=8> */
.L_x_325:
[----:B------:R-:W-:Y:S05]  /*bd10*/  BSYNC B1 ;  /* 0x0000000000017941 */ /* 0x000fea0003800000 */
.L_x_324:
        /* <DEDUP_REMOVED lines=12> */
.L_x_327:
[----:B------:R-:W-:Y:S05]  /*bde0*/  BSYNC B1 ;  /* 0x0000000000017941 */ /* 0x000fea0003800000 */
.L_x_326:
        /* <DEDUP_REMOVED lines=9> */
.L_x_329:
[----:B------:R-:W-:Y:S05]  /*be80*/  BSYNC B1 ;  /* 0x0000000000017941 */ /* 0x000fea0003800000 */
.L_x_328:
        /* <DEDUP_REMOVED lines=9> */
.L_x_331:
[----:B------:R-:W-:Y:S05]  /*bf20*/  BSYNC B1 ;  /* 0x0000000000017941 */ /* 0x000fea0003800000 */
.L_x_330:
        /* <DEDUP_REMOVED lines=12> */
.L_x_333:
[----:B------:R-:W-:Y:S05]  /*bff0*/  BSYNC B1 ;  /* 0x0000000000017941 */ /* 0x000fea0003800000 */
.L_x_332:
        /* <DEDUP_REMOVED lines=12> */
.L_x_335:
[----:B------:R-:W-:Y:S05]  /*c0c0*/  BSYNC B1 ;  /* 0x0000000000017941 */ /* 0x000fea0003800000 */
.L_x_334:
        /* <DEDUP_REMOVED lines=9> */
.L_x_337:
[----:B------:R-:W-:Y:S05]  /*c160*/  BSYNC B1 ;  /* 0x0000000000017941 */ /* 0x000fea0003800000 */
.L_x_336:
        /* <DEDUP_REMOVED lines=9> */
.L_x_339:
[----:B------:R-:W-:Y:S05]  /*c200*/  BSYNC B1 ;  /* 0x0000000000017941 */ /* 0x000fea0003800000 */
.L_x_338:
        /* <DEDUP_REMOVED lines=12> */
.L_x_341:
[----:B------:R-:W-:Y:S05]  /*c2d0*/  BSYNC B1 ;  /* 0x0000000000017941 */ /* 0x000fea0003800000 */
.L_x_340:
        /* <DEDUP_REMOVED lines=12> */
.L_x_343:
[----:B------:R-:W-:Y:S05]  /*c3a0*/  BSYNC B1 ;  /* 0x0000000000017941 */ /* 0x000fea0003800000 */
.L_x_342:
        /* <DEDUP_REMOVED lines=9> */
.L_x_345:
[----:B------:R-:W-:Y:S05]  /*c440*/  BSYNC B1 ;  /* 0x0000000000017941 */ /* 0x000fea0003800000 */
.L_x_344:
        /* <DEDUP_REMOVED lines=9> */
.L_x_347:
[----:B------:R-:W-:Y:S05]  /*c4e0*/  BSYNC B1 ;  /* 0x0000000000017941 */ /* 0x000fea0003800000 */
.L_x_346:
        /* <DEDUP_REMOVED lines=12> */
.L_x_349:
[----:B------:R-:W-:Y:S05]  /*c5b0*/  BSYNC B1 ;  /* 0x0000000000017941 */ /* 0x000fea0003800000 */
.L_x_348:
        /* <DEDUP_REMOVED lines=12> */
.L_x_351:
[----:B------:R-:W-:Y:S05]  /*c680*/  BSYNC B1 ;  /* 0x0000000000017941 */ /* 0x000fea0003800000 */
.L_x_350:
        /* <DEDUP_REMOVED lines=9> */
.L_x_353:
[----:B------:R-:W-:Y:S05]  /*c720*/  BSYNC B1 ;  /* 0x0000000000017941 */ /* 0x000fea0003800000 */
.L_x_352:
        /* <DEDUP_REMOVED lines=9> */
.L_x_355:
[----:B------:R-:W-:Y:S05]  /*c7c0*/  BSYNC B1 ;  /* 0x0000000000017941 */ /* 0x000fea0003800000 */
.L_x_354:
        /* <DEDUP_REMOVED lines=12> */
.L_x_357:
[----:B------:R-:W-:Y:S05]  /*c890*/  BSYNC B1 ;  /* 0x0000000000017941 */ /* 0x000fea0003800000 */
.L_x_356:
        /* <DEDUP_REMOVED lines=12> */
.L_x_359:
[----:B------:R-:W-:Y:S05]  /*c960*/  BSYNC B1 ;  /* 0x0000000000017941 */ /* 0x000fea0003800000 */
.L_x_358:
        /* <DEDUP_REMOVED lines=9> */
.L_x_361:
[----:B------:R-:W-:Y:S05]  /*ca00*/  BSYNC B1 ;  /* 0x0000000000017941 */ /* 0x000fea0003800000 */
.L_x_360:
        /* <DEDUP_REMOVED lines=9> */
.L_x_363:
[----:B------:R-:W-:Y:S05]  /*caa0*/  BSYNC B1 ;  /* 0x0000000000017941 */ /* 0x000fea0003800000 */
.L_x_362:
        /* <DEDUP_REMOVED lines=12> */
.L_x_365:
[----:B------:R-:W-:Y:S05]  /*cb70*/  BSYNC B1 ;  /* 0x0000000000017941 */ /* 0x000fea0003800000 */
.L_x_364:
        /* <DEDUP_REMOVED lines=12> */
.L_x_367:
[----:B------:R-:W-:Y:S05]  /*cc40*/  BSYNC B1 ;  /* 0x0000000000017941 */ /* 0x000fea0003800000 */
.L_x_366:
        /* <DEDUP_REMOVED lines=9> */
.L_x_369:
[----:B------:R-:W-:Y:S05]  /*cce0*/  BSYNC B1 ;  /* 0x0000000000017941 */ /* 0x000fea0003800000 */
.L_x_368:
        /* <DEDUP_REMOVED lines=9> */
.L_x_371:
[----:B------:R-:W-:Y:S05]  /*cd80*/  BSYNC B1 ;  /* 0x0000000000017941 */ /* 0x000fea0003800000 */
.L_x_370:
        /* <DEDUP_REMOVED lines=12> */
.L_x_373:
[----:B------:R-:W-:Y:S05]  /*ce50*/  BSYNC B1 ;  /* 0x0000000000017941 */ /* 0x000fea0003800000 */
.L_x_372:
        /* <DEDUP_REMOVED lines=12> */
.L_x_375:
[----:B------:R-:W-:Y:S05]  /*cf20*/  BSYNC B1 ;  /* 0x0000000000017941 */ /* 0x000fea0003800000 */
.L_x_374:
        /* <DEDUP_REMOVED lines=9> */
.L_x_377:
[----:B------:R-:W-:Y:S05]  /*cfc0*/  BSYNC B1 ;  /* 0x0000000000017941 */ /* 0x000fea0003800000 */
.L_x_376:
        /* <DEDUP_REMOVED lines=9> */
.L_x_379:
[----:B------:R-:W-:Y:S05]  /*d060*/  BSYNC B1 ;  /* 0x0000000000017941 */ /* 0x000fea0003800000 */
.L_x_378:
        /* <DEDUP_REMOVED lines=12> */
.L_x_381:
[----:B------:R-:W-:Y:S05]  /*d130*/  BSYNC B1 ;  /* 0x0000000000017941 */ /* 0x000fea0003800000 */
.L_x_380:
        /* <DEDUP_REMOVED lines=12> */
.L_x_383:
[----:B------:R-:W-:Y:S05]  /*d200*/  BSYNC B1 ;  /* 0x0000000000017941 */ /* 0x000fea0003800000 */
.L_x_382:
        /* <DEDUP_REMOVED lines=9> */
.L_x_385:
[----:B------:R-:W-:Y:S05]  /*d2a0*/  BSYNC B1 ;  /* 0x0000000000017941 */ /* 0x000fea0003800000 */
.L_x_384:
        /* <DEDUP_REMOVED lines=9> */
.L_x_387:
[----:B------:R-:W-:Y:S05]  /*d340*/  BSYNC B1 ;  /* 0x0000000000017941 */ /* 0x000fea0003800000 */
.L_x_386:
        /* <DEDUP_REMOVED lines=12> */
.L_x_389:
[----:B------:R-:W-:Y:S05]  /*d410*/  BSYNC B1 ;  /* 0x0000000000017941 */ /* 0x000fea0003800000 */
.L_x_388:
        /* <DEDUP_REMOVED lines=12> */
.L_x_391:
[----:B------:R-:W-:Y:S05]  /*d4e0*/  BSYNC B1 ;  /* 0x0000000000017941 */ /* 0x000fea0003800000 */
.L_x_390:
        /* <DEDUP_REMOVED lines=9> */
.L_x_393:
[----:B------:R-:W-:Y:S05]  /*d580*/  BSYNC B1 ;  /* 0x0000000000017941 */ /* 0x000fea0003800000 */
.L_x_392:
        /* <DEDUP_REMOVED lines=9> */
.L_x_395:
[----:B------:R-:W-:Y:S05]  /*d620*/  BSYNC B1 ;  /* 0x0000000000017941 */ /* 0x000fea0003800000 */
.L_x_394:
        /* <DEDUP_REMOVED lines=12> */
.L_x_397:
[----:B------:R-:W-:Y:S05]  /*d6f0*/  BSYNC B1 ;  /* 0x0000000000017941 */ /* 0x000fea0003800000 */
.L_x_396:
        /* <DEDUP_REMOVED lines=12> */
.L_x_399:
[----:B------:R-:W-:Y:S05]  /*d7c0*/  BSYNC B1 ;  /* 0x0000000000017941 */ /* 0x000fea0003800000 */
.L_x_398:
        /* <DEDUP_REMOVED lines=9> */
.L_x_401:
[----:B------:R-:W-:Y:S05]  /*d860*/  BSYNC B1 ;  /* 0x0000000000017941 */ /* 0x000fea0003800000 */
.L_x_400:
        /* <DEDUP_REMOVED lines=9> */
.L_x_403:
[----:B------:R-:W-:Y:S05]  /*d900*/  BSYNC B1 ;  /* 0x0000000000017941 */ /* 0x000fea0003800000 */
.L_x_402:
        /* <DEDUP_REMOVED lines=12> */
.L_x_405:
[----:B------:R-:W-:Y:S05]  /*d9d0*/  BSYNC B1 ;  /* 0x0000000000017941 */ /* 0x000fea0003800000 */
.L_x_404:
        /* <DEDUP_REMOVED lines=12> */
.L_x_407:
[----:B------:R-:W-:Y:S05]  /*daa0*/  BSYNC B1 ;  /* 0x0000000000017941 */ /* 0x000fea0003800000 */
.L_x_406:
        /* <DEDUP_REMOVED lines=9> */
.L_x_409:
[----:B------:R-:W-:Y:S05]  /*db40*/  BSYNC B1 ;  /* 0x0000000000017941 */ /* 0x000fea0003800000 */
.L_x_408:
        /* <DEDUP_REMOVED lines=9> */
.L_x_411:
[----:B------:R-:W-:Y:S05]  /*dbe0*/  BSYNC B1 ;  /* 0x0000000000017941 */ /* 0x000fea0003800000 */
.L_x_410:
        /* <DEDUP_REMOVED lines=12> */
.L_x_413:
[----:B------:R-:W-:Y:S05]  /*dcb0*/  BSYNC B1 ;  /* 0x0000000000017941 */ /* 0x000fea0003800000 */
.L_x_412:
        /* <DEDUP_REMOVED lines=12> */
.L_x_415:
[----:B------:R-:W-:Y:S05]  /*dd80*/  BSYNC B1 ;  /* 0x0000000000017941 */ /* 0x000fea0003800000 */
.L_x_414:
        /* <DEDUP_REMOVED lines=9> */
.L_x_417:
[----:B------:R-:W-:Y:S05]  /*de20*/  BSYNC B1 ;  /* 0x0000000000017941 */ /* 0x000fea0003800000 */
.L_x_416:
        /* <DEDUP_REMOVED lines=9> */
.L_x_419:
[----:B------:R-:W-:Y:S05]  /*dec0*/  BSYNC B1 ;  /* 0x0000000000017941 */ /* 0x000fea0003800000 */
.L_x_418:
        /* <DEDUP_REMOVED lines=12> */
.L_x_421:
[----:B------:R-:W-:Y:S05]  /*df90*/  BSYNC B1 ;  /* 0x0000000000017941 */ /* 0x000fea0003800000 */
.L_x_420:
        /* <DEDUP_REMOVED lines=12> */
.L_x_423:
[----:B------:R-:W-:Y:S05]  /*e060*/  BSYNC B1 ;  /* 0x0000000000017941 */ /* 0x000fea0003800000 */
.L_x_422:
        /* <DEDUP_REMOVED lines=9> */
.L_x_425:
[----:B------:R-:W-:Y:S05]  /*e100*/  BSYNC B1 ;  /* 0x0000000000017941 */ /* 0x000fea0003800000 */
.L_x_424:
        /* <DEDUP_REMOVED lines=9> */
.L_x_427:
[----:B------:R-:W-:Y:S05]  /*e1a0*/  BSYNC B1 ;  /* 0x0000000000017941 */ /* 0x000fea0003800000 */
.L_x_426:
        /* <DEDUP_REMOVED lines=12> */
.L_x_429:
[----:B------:R-:W-:Y:S05]  /*e270*/  BSYNC B1 ;  /* 0x0000000000017941 */ /* 0x000fea0003800000 */
.L_x_428:
        /* <DEDUP_REMOVED lines=12> */
.L_x_431:
[----:B------:R-:W-:Y:S05]  /*e340*/  BSYNC B1 ;  /* 0x0000000000017941 */ /* 0x000fea0003800000 */
.L_x_430:
        /* <DEDUP_REMOVED lines=9> */
.L_x_433:
[----:B------:R-:W-:Y:S05]  /*e3e0*/  BSYNC B1 ;  /* 0x0000000000017941 */ /* 0x000fea0003800000 */
.L_x_432:
        /* <DEDUP_REMOVED lines=9> */
.L_x_435:
[----:B------:R-:W-:Y:S05]  /*e480*/  BSYNC B1 ;  /* 0x0000000000017941 */ /* 0x000fea0003800000 */
.L_x_434:
        /* <DEDUP_REMOVED lines=12> */
.L_x_437:
[----:B------:R-:W-:Y:S05]  /*e550*/  BSYNC B1 ;  /* 0x0000000000017941 */ /* 0x000fea0003800000 */
.L_x_436:
        /* <DEDUP_REMOVED lines=12> */
.L_x_439:
[----:B------:R-:W-:Y:S05]  /*e620*/  BSYNC B1 ;  /* 0x0000000000017941 */ /* 0x000fea0003800000 */
.L_x_438:
        /* <DEDUP_REMOVED lines=9> */
.L_x_441:
[----:B------:R-:W-:Y:S05]  /*e6c0*/  BSYNC B1 ;  /* 0x0000000000017941 */ /* 0x000fea0003800000 */
.L_x_440:
        /* <DEDUP_REMOVED lines=9> */
.L_x_443:
[----:B------:R-:W-:Y:S05]  /*e760*/  BSYNC B1 ;  /* 0x0000000000017941 */ /* 0x000fea0003800000 */
.L_x_442:
        /* <DEDUP_REMOVED lines=12> */
.L_x_445:
[----:B------:R-:W-:Y:S05]  /*e830*/  BSYNC B1 ;  /* 0x0000000000017941 */ /* 0x000fea0003800000 */
.L_x_444:
        /* <DEDUP_REMOVED lines=12> */
.L_x_447:
[----:B------:R-:W-:Y:S05]  /*e900*/  BSYNC B1 ;  /* 0x0000000000017941 */ /* 0x000fea0003800000 */
.L_x_446:
        /* <DEDUP_REMOVED lines=9> */
.L_x_449:
[----:B------:R-:W-:Y:S05]  /*e9a0*/  BSYNC B1 ;  /* 0x0000000000017941 */ /* 0x000fea0003800000 */
.L_x_448:
        /* <DEDUP_REMOVED lines=9> */
.L_x_451:
[----:B------:R-:W-:Y:S05]  /*ea40*/  BSYNC B1 ;  /* 0x0000000000017941 */ /* 0x000fea0003800000 */
.L_x_450:
        /* <DEDUP_REMOVED lines=12> */
.L_x_453:
[----:B------:R-:W-:Y:S05]  /*eb10*/  BSYNC B1 ;  /* 0x0000000000017941 */ /* 0x000fea0003800000 */
.L_x_452:
        /* <DEDUP_REMOVED lines=12> */
.L_x_455:
[----:B------:R-:W-:Y:S05]  /*ebe0*/  BSYNC B1 ;  /* 0x0000000000017941 */ /* 0x000fea0003800000 */
.L_x_454:
        /* <DEDUP_REMOVED lines=9> */
.L_x_457:
[----:B------:R-:W-:Y:S05]  /*ec80*/  BSYNC B1 ;  /* 0x0000000000017941 */ /* 0x000fea0003800000 */
.L_x_456:
        /* <DEDUP_REMOVED lines=9> */
.L_x_459:
[----:B------:R-:W-:Y:S05]  /*ed20*/  BSYNC B1 ;  /* 0x0000000000017941 */ /* 0x000fea0003800000 */
.L_x_458:
        /* <DEDUP_REMOVED lines=12> */
.L_x_461:
[----:B------:R-:W-:Y:S05]  /*edf0*/  BSYNC B1 ;  /* 0x0000000000017941 */ /* 0x000fea0003800000 */
.L_x_460:
        /* <DEDUP_REMOVED lines=12> */
.L_x_463:
[----:B------:R-:W-:Y:S05]  /*eec0*/  BSYNC B1 ;  /* 0x0000000000017941 */ /* 0x000fea0003800000 */
.L_x_462:
        /* <DEDUP_REMOVED lines=9> */
.L_x_465:
[----:B------:R-:W-:Y:S05]  /*ef60*/  BSYNC B1 ;  /* 0x0000000000017941 */ /* 0x000fea0003800000 */
.L_x_464:
        /* <DEDUP_REMOVED lines=9> */
.L_x_467:
[----:B------:R-:W-:Y:S05]  /*f000*/  BSYNC B1 ;  /* 0x0000000000017941 */ /* 0x000fea0003800000 */
.L_x_466:
        /* <DEDUP_REMOVED lines=12> */
.L_x_469:
[----:B------:R-:W-:Y:S05]  /*f0d0*/  BSYNC B1 ;  /* 0x0000000000017941 */ /* 0x000fea0003800000 */
.L_x_468:
        /* <DEDUP_REMOVED lines=12> */
.L_x_471:
[----:B------:R-:W-:Y:S05]  /*f1a0*/  BSYNC B1 ;  /* 0x0000000000017941 */ /* 0x000fea0003800000 */
.L_x_470:
        /* <DEDUP_REMOVED lines=9> */
.L_x_473:
[----:B------:R-:W-:Y:S05]  /*f240*/  BSYNC B1 ;  /* 0x0000000000017941 */ /* 0x000fea0003800000 */
.L_x_472:
        /* <DEDUP_REMOVED lines=9> */
.L_x_475:
[----:B------:R-:W-:Y:S05]  /*f2e0*/  BSYNC B1 ;  /* 0x0000000000017941 */ /* 0x000fea0003800000 */
.L_x_474:
        /* <DEDUP_REMOVED lines=12> */
.L_x_477:
[----:B------:R-:W-:Y:S05]  /*f3b0*/  BSYNC B1 ;  /* 0x0000000000017941 */ /* 0x000fea0003800000 */
.L_x_476:
        /* <DEDUP_REMOVED lines=12> */
.L_x_479:
[----:B------:R-:W-:Y:S05]  /*f480*/  BSYNC B1 ;  /* 0x0000000000017941 */ /* 0x000fea0003800000 */
.L_x_478:
        /* <DEDUP_REMOVED lines=9> */
.L_x_481:
[----:B------:R-:W-:Y:S05]  /*f520*/  BSYNC B1 ;  /* 0x0000000000017941 */ /* 0x000fea0003800000 */
.L_x_480:
        /* <DEDUP_REMOVED lines=9> */
.L_x_483:
[----:B------:R-:W-:Y:S05]  /*f5c0*/  BSYNC B1 ;  /* 0x0000000000017941 */ /* 0x000fea0003800000 */
.L_x_482:
        /* <DEDUP_REMOVED lines=12> */
.L_x_485:
[----:B------:R-:W-:Y:S05]  /*f690*/  BSYNC B1 ;  /* 0x0000000000017941 */ /* 0x000fea0003800000 */
.L_x_484:
        /* <DEDUP_REMOVED lines=12> */
.L_x_487:
[----:B------:R-:W-:Y:S05]  /*f760*/  BSYNC B1 ;  /* 0x0000000000017941 */ /* 0x000fea0003800000 */
.L_x_486:
        /* <DEDUP_REMOVED lines=9> */
.L_x_489:
[----:B------:R-:W-:Y:S05]  /*f800*/  BSYNC B1 ;  /* 0x0000000000017941 */ /* 0x000fea0003800000 */
.L_x_488:
        /* <DEDUP_REMOVED lines=9> */
.L_x_491:
[----:B------:R-:W-:Y:S05]  /*f8a0*/  BSYNC B1 ;  /* 0x0000000000017941 */ /* 0x000fea0003800000 */
.L_x_490:
        /* <DEDUP_REMOVED lines=12> */
.L_x_493:
[----:B------:R-:W-:Y:S05]  /*f970*/  BSYNC B1 ;  /* 0x0000000000017941 */ /* 0x000fea0003800000 */
.L_x_492:
        /* <DEDUP_REMOVED lines=12> */
.L_x_495:
[----:B------:R-:W-:Y:S05]  /*fa40*/  BSYNC B1 ;  /* 0x0000000000017941 */ /* 0x000fea0003800000 */
.L_x_494:
        /* <DEDUP_REMOVED lines=9> */
.L_x_497:
[----:B------:R-:W-:Y:S05]  /*fae0*/  BSYNC B1 ;  /* 0x0000000000017941 */ /* 0x000fea0003800000 */
.L_x_496:
        /* <DEDUP_REMOVED lines=9> */
.L_x_499:
[----:B------:R-:W-:Y:S05]  /*fb80*/  BSYNC B1 ;  /* 0x0000000000017941 */ /* 0x000fea0003800000 */
.L_x_498:
        /* <DEDUP_REMOVED lines=12> */
.L_x_501:
[----:B------:R-:W-:Y:S05]  /*fc50*/  BSYNC B1 ;  /* 0x0000000000017941 */ /* 0x000fea0003800000 */
.L_x_500:
        /* <DEDUP_REMOVED lines=12> */
.L_x_503:
[----:B------:R-:W-:Y:S05]  /*fd20*/  BSYNC B1 ;  /* 0x0000000000017941 */ /* 0x000fea0003800000 */
.L_x_502:
        /* <DEDUP_REMOVED lines=9> */
.L_x_505:
[----:B------:R-:W-:Y:S05]  /*fdc0*/  BSYNC B1 ;  /* 0x0000000000017941 */ /* 0x000fea0003800000 */
.L_x_504:
        /* <DEDUP_REMOVED lines=9> */
.L_x_507:
[----:B------:R-:W-:Y:S05]  /*fe60*/  BSYNC B1 ;  /* 0x0000000000017941 */ /* 0x000fea0003800000 */
.L_x_506:
        /* <DEDUP_REMOVED lines=12> */
.L_x_509:
[----:B------:R-:W-:Y:S05]  /*ff30*/  BSYNC B1 ;  /* 0x0000000000017941 */ /* 0x000fea0003800000 */
.L_x_508:
        /* <DEDUP_REMOVED lines=12> */
.L_x_511:
[----:B------:R-:W-:Y:S05]  /*10000*/  BSYNC B1 ;  /* 0x0000000000017941 */ /* 0x000fea0003800000 */
.L_x_510:
        /* <DEDUP_REMOVED lines=9> */
.L_x_513:
[----:B------:R-:W-:Y:S05]  /*100a0*/  BSYNC B1 ;  /* 0x0000000000017941 */ /* 0x000fea0003800000 */
.L_x_512:
        /* <DEDUP_REMOVED lines=9> */
.L_x_515:
[----:B------:R-:W-:Y:S05]  /*10140*/  BSYNC B1 ;  /* 0x0000000000017941 */ /* 0x000fea0003800000 */
.L_x_514:
        /* <DEDUP_REMOVED lines=12> */
.L_x_517:
[----:B------:R-:W-:Y:S05]  /*10210*/  BSYNC B1 ;  /* 0x0000000000017941 */ /* 0x000fea0003800000 */
.L_x_516:
        /* <DEDUP_REMOVED lines=12> */
.L_x_519:
[----:B------:R-:W-:Y:S05]  /*102e0*/  BSYNC B1 ;  /* 0x0000000000017941 */ /* 0x000fea0003800000 */
.L_x_518:
        /* <DEDUP_REMOVED lines=9> */
.L_x_521:
[----:B------:R-:W-:Y:S05]  /*10380*/  BSYNC B1 ;  /* 0x0000000000017941 */ /* 0x000fea0003800000 */
.L_x_520:
        /* <DEDUP_REMOVED lines=9> */
.L_x_523:
[----:B------:R-:W-:Y:S05]  /*10420*/  BSYNC B1 ;  /* 0x0000000000017941 */ /* 0x000fea0003800000 */
.L_x_522:
        /* <DEDUP_REMOVED lines=12> */
.L_x_525:
[----:B------:R-:W-:Y:S05]  /*104f0*/  BSYNC B1 ;  /* 0x0000000000017941 */ /* 0x000fea0003800000 */
.L_x_524:
        /* <DEDUP_REMOVED lines=12> */
.L_x_527:
[----:B------:R-:W-:Y:S05]  /*105c0*/  BSYNC B1 ;  /* 0x0000000000017941 */ /* 0x000fea0003800000 */
.L_x_526:
        /* <DEDUP_REMOVED lines=9> */
.L_x_529:
[----:B------:R-:W-:Y:S05]  /*10660*/  BSYNC B1 ;  /* 0x0000000000017941 */ /* 0x000fea0003800000 */
.L_x_528:
        /* <DEDUP_REMOVED lines=9> */
.L_x_531:
[----:B------:R-:W-:Y:S05]  /*10700*/  BSYNC B1 ;  /* 0x0000000000017941 */ /* 0x000fea0003800000 */
.L_x_530:
        /* <DEDUP_REMOVED lines=12> */
.L_x_533:
[----:B------:R-:W-:Y:S05]  /*107d0*/  BSYNC B1 ;  /* 0x0000000000017941 */ /* 0x000fea0003800000 */
.L_x_532:
        /* <DEDUP_REMOVED lines=12> */
.L_x_535:
[----:B------:R-:W-:Y:S05]  /*108a0*/  BSYNC B1 ;  /* 0x0000000000017941 */ /* 0x000fea0003800000 */
.L_x_534:
        /* <DEDUP_REMOVED lines=9> */
.L_x_537:
[----:B------:R-:W-:Y:S05]  /*10940*/  BSYNC B1 ;  /* 0x0000000000017941 */ /* 0x000fea0003800000 */
.L_x_536:
        /* <DEDUP_REMOVED lines=9> */
.L_x_539:
[----:B------:R-:W-:Y:S05]  /*109e0*/  BSYNC B1 ;  /* 0x0000000000017941 */ /* 0x000fea0003800000 */
.L_x_538:
[----:B-----5:R-:W-:Y:S01]  /*109f0*/  HADD2.F32 R5, -RZ, R3.H0_H0 ;  /* 0x20000003ff057230 */ /* 0x020fe20000004100 */
[----:B0-----:R-:W-:Y:S01]  /*10a00*/  @P2 MOV R4, R160 ;  /* 0x000000a000042202 */ /* 0x001fe20000000f00 */
[----:B------:R-:W-:Y:S01]  /*10a10*/  BSSY B1, `(.L_x_540) ;  /* 0x000000a000017945 */ /* 0x000fe20003800000 */
[----:B------:R-:W-:Y:S02]  /*10a20*/  ISETP.GT.AND P1, PT, R0, 0xf9, P1 ;  /* 0x000000f90000780c */ /* 0x000fe40000f24270 */
[----:B------:R-:W-:-:S04]  /*10a30*/  FMUL R5, R5, R16 ;  /* 0x0000001005057220 */ /* 0x000fc80000400000 */
[----:B------:R-:W-:-:S05]  /*10a40*/  FFMA R5, R150, R2, R5 ;  /* 0x0000000296057223 */ /* 0x000fca0000000005 */
[----:B------:R-:W-:-:S04]  /*10a50*/  F2FP.F16.F32.PACK_AB R5, RZ, R5 ;  /* 0x00000005ff05723e */ /* 0x000fc800000000ff */
[----:B-1--4-:R-:W-:Y:S01]  /*10a60*/  PRMT R6, R5, 0x7610, R6 ;  /* 0x0000761005067816 */ /* 0x012fe20000000006 */
[----:B------:R-:W-:-:S05]  /*10a70*/  @P2 IMAD.MOV.U32 R5, RZ, RZ, R161 ;  /* 0x000000ffff052224 */ /* 0x000fca00078e00a1 */
[----:B------:R0:W-:Y:S01]  /*10a80*/  @P2 STG.E.U16 desc[UR36][R4.64+0x1f0], R6 ;  /* 0x0001f00604002986 */ /* 0x0001e2000c101524 */
[----:B------:R-:W-:Y:S05]  /*10a90*/  @!P1 BRA `(.L_x_541) ;  /* 0x0000000000049947 */ /* 0x000fea0003800000 */
[----:B------:R1:W5:Y:S02]  /*10aa0*/  LDG.E.LTC128B.U16 R3, desc[UR36][R12.64+0x1f2] ;  /* 0x0001f2240c037981 */ /* 0x000364000c1e1520 */
.L_x_541:
[----:B------:R-:W-:Y:S05]  /*10ab0*/  BSYNC B1 ;  /* 0x0000000000017941 */ /* 0x000fea0003800000 */
.L_x_540:
[----:B------:R-:W-:Y:S05]  /*10ac0*/  @!P1 BRA `(.L_x_542) ;  /* 0x0000004c00b09947 */ /* 0x000fea0003800000 */
[----:B-----5:R-:W-:-:S05]  /*10ad0*/  HADD2.F32 R3, -RZ, R3.H0_H0 ;  /* 0x20000003ff037230 */ /* 0x020fca0000004100 */
[----:B------:R-:W-:-:S04]  /*10ae0*/  FMUL R0, R3, R16 ;  /* 0x0000001003007220 */ /* 0x000fc80000400000 */
[----:B------:R-:W-:-:S05]  /*10af0*/  FFMA R0, R151, R2, R0 ;  /* 0x0000000297007223 */ /* 0x000fca0000000000 */
[----:B------:R-:W-:-:S05]  /*10b00*/  F2FP.F16.F32.PACK_AB R0, RZ, R0 ;  /* 0x00000000ff00723e */ /* 0x000fca00000000ff */
[----:B------:R4:W-:Y:S01]  /*10b10*/  STG.E.U16 desc[UR36][R160.64+0x1f2], R0 ;  /* 0x0001f200a0007986 */ /* 0x0009e2000c101524 */
[----:B------:R-:W-:Y:S05]  /*10b20*/  BRA `(.L_x_542) ;  /* 0x0000004c00987947 */ /* 0x000fea0003800000 */
.L_x_35:
[----:B------:R-:W2:Y:S01]  /*10b30*/  LDL.LU R3, [R1] ;  /* 0x0000000001037983 */ /* 0x000ea20000300800 */
[----:B------:R-:W-:-:S03]  /*10b40*/  ULDC.64 UR4, c[0x0][0x5c0] ;  /* 0x0001700000047ab9 */ /* 0x000fc60000000a00 */
[----:B------:R-:W3:Y:S04]  /*10b50*/  LDL.LU R9, [R1+0x60] ;  /* 0x0000600001097983 */ /* 0x000ee80000300800 */
[----:B------:R-:W4:Y:S04]  /*10b60*/  LDL.LU R11, [R1+0x8c] ;  /* 0x00008c00010b7983 */ /* 0x000f280000300800 */
[----:B------:R-:W5:Y:S04]  /*10b70*/  LDL.LU R12, [R1+0x90] ;  /* 0x00009000010c7983 */ /* 0x000f680000300800 */
        /* <DEDUP_REMOVED lines=74> */
[----:B------:R-:W5:Y:S01]  /*11020*/  LDL.LU R161, [R1+0x1cc] ;  /* 0x0001cc0001a17983 */ /* 0x000f620000300800 */
[----:B--2---:R-:W-:-:S03]  /*11030*/  FMUL R3, R3, R2 ;  /* 0x0000000203037220 */ /* 0x004fc60000400000 */
[----:B------:R-:W2:Y:S01]  /*11040*/  LDL.LU R160, [R1+0x1d0] ;  /* 0x0001d00001a07983 */ /* 0x000ea20000300800 */
[----:B------:R-:W-:-:S03]  /*11050*/  LEA R4, P0, R6, UR4, 0x1 ;  /* 0x0000000406047c11 */ /* 0x000fc6000f8008ff */
[----:B------:R-:W2:Y:S04]  /*11060*/  LDL.LU R159, [R1+0x1d4] ;  /* 0x0001d400019f7983 */ /* 0x000ea80000300800 */
[----:B------:R-:W2:Y:S04]  /*11070*/  LDL.LU R158, [R1+0x1d8] ;  /* 0x0001d800019e7983 */ /* 0x000ea80000300800 */
[----:B------:R-:W2:Y:S04]  /*11080*/  LDL.LU R157, [R1+0x1dc] ;  /* 0x0001dc00019d7983 */ /* 0x000ea80000300800 */
[----:B------:R-:W2:Y:S01]  /*11090*/  LDL.LU R156, [R1+0x1e0] ;  /* 0x0001e000019c7983 */ /* 0x000ea20000300800 */
[----:B------:R-:W-:-:S03]  /*110a0*/  LEA.HI.X R5, R6, UR5, R10, 0x1, P0 ;  /* 0x0000000506057c11 */ /* 0x000fc600080f0c0a */
[----:B------:R-:W2:Y:S01]  /*110b0*/  LDL.LU R155, [R1+0x1e4] ;  /* 0x0001e400019b7983 */ /* 0x000ea20000300800 */
[----:B------:R-:W-:-:S03]  /*110c0*/  F2FP.F16.F32.PACK_AB R3, RZ, R3 ;  /* 0x00000003ff03723e */ /* 0x000fc600000000ff */
[----:B------:R-:W2:Y:S04]  /*110d0*/  LDL.LU R154, [R1+0x1e8] ;  /* 0x0001e800019a7983 */ /* 0x000ea80000300800 */
[----:B------:R-:W2:Y:S04]  /*110e0*/  LDL.LU R23, [R1+0x1ec] ;  /* 0x0001ec0001177983 */ /* 0x000ea80000300800 */
[----:B------:R-:W2:Y:S04]  /*110f0*/  LDL.LU R22, [R1+0x1f0] ;  /* 0x0001f00001167983 */ /* 0x000ea80000300800 */
[----:B------:R-:W2:Y:S04]  /*11100*/  LDL.LU R21, [R1+0x1f4] ;  /* 0x0001f40001157983 */ /* 0x000ea80000300800 */
[----:B------:R-:W2:Y:S04]  /*11110*/  LDL.LU R20, [R1+0x1f8] ;  /* 0x0001f80001147983 */ /* 0x000ea80000300800 */
[----:B------:R-:W2:Y:S04]  /*11120*/  LDL.LU R19, [R1+0x1fc] ;  /* 0x0001fc0001137983 */ /* 0x000ea80000300800 */
[----:B------:R-:W3:Y:S04]  /*11130*/  LDL.LU R7, [R1+0x8] ;  /* 0x0000080001077983 */ /* 0x000ee80000300800 */
[----:B------:R-:W4:Y:S04]  /*11140*/  LDL.LU R6, [R1+0xc] ;  /* 0x00000c0001067983 */ /* 0x000f280000300800 */
[----:B------:R0:W-:Y:S04]  /*11150*/  @P1 STG.E.U16 desc[UR36][R4.64], R3 ;  /* 0x0000000304001986 */ /* 0x0001e8000c101524 */
[----:B0-----:R-:W5:Y:S01]  /*11160*/  LDL.LU R3, [R1+0x4] ;  /* 0x0000040001037983 */ /* 0x001f620000300800 */
[----:B------:R-:W-:Y:S01]  /*11170*/  ISETP.GT.AND P0, PT, R0, 0x1, P3 ;  /* 0x000000010000780c */ /* 0x000fe20001f04270 */
[----:B------:R-:W-:Y:S01]  /*11180*/  USHF.L.U32 UR5, UR8, 0x4, URZ ;  /* 0x0000000408057899 */ /* 0x000fe2000800063f */
[----:B------:R-:W-:Y:S01]  /*11190*/  ISETP.GT.AND P2, PT, R153, 0x8, PT ;  /* 0x000000089900780c */ /* 0x000fe20003f44270 */
[----:B------:R-:W-:Y:S01]  /*111a0*/  USHF.L.U64.HI UR4, UR8, 0x4, UR9 ;  /* 0x0000000408047899 */ /* 0x000fe20008010209 */
[----:B---3--:R-:W-:-:S05]  /*111b0*/  FMUL R7, R7, R2 ;  /* 0x0000000207077220 */ /* 0x008fca0000400000 */
[----:B------:R-:W-:-:S04]  /*111c0*/  F2FP.F16.F32.PACK_AB R7, RZ, R7 ;  /* 0x00000007ff07723e */ /* 0x000fc800000000ff */
[----:B------:R-:W-:Y:S01]  /*111d0*/  PRMT R8, R7, 0x7610, R8 ;  /* 0x0000761007087816 */ /* 0x000fe20000000008 */
[----:B-----5:R-:W-:-:S05]  /*111e0*/  FMUL R3, R3, R2 ;  /* 0x0000000203037220 */ /* 0x020fca0000400000 */
[----:B------:R-:W-:-:S05]  /*111f0*/  F2FP.F16.F32.PACK_AB R3, RZ, R3 ;  /* 0x00000003ff03723e */ /* 0x000fca00000000ff */
[----:B------:R4:W-:Y:S01]  /*11200*/  @P0 STG.E.U16 desc[UR36][R4.64+0x2], R3 ;  /* 0x0000020304000986 */ /* 0x0009e2000c101524 */
[----:B------:R-:W-:Y:S01]  /*11210*/  ISETP.GT.AND P0, PT, R0, RZ, P2 ;  /* 0x000000ff0000720c */ /* 0x000fe20001704270 */
[----:B----4-:R-:W-:Y:S01]  /*11220*/  FMUL R3, R6, R2 ;  /* 0x0000000206037220 */ /* 0x010fe20000400000 */
[----:B------:R-:W-:-:S04]  /*11230*/  IADD3 R6, P1, R4, UR5, RZ ;  /* 0x0000000504067c10 */ /* 0x000fc8000ff3e0ff */
[----:B------:R-:W-:Y:S02]  /*11240*/  IADD3.X R7, R5, UR4, RZ, P1, !PT ;  /* 0x0000000405077c10 */ /* 0x000fe40008ffe4ff */
[----:B------:R-:W-:-:S05]  /*11250*/  F2FP.F16.F32.PACK_AB R3, RZ, R3 ;  /* 0x00000003ff03723e */ /* 0x000fca00000000ff */
[----:B------:R0:W-:Y:S01]  /*11260*/  @P0 STG.E.U16 desc[UR36][R6.64], R8 ;  /* 0x0000000806000986 */ /* 0x0001e2000c101524 */
[----:B------:R-:W-:-:S03]  /*11270*/  ISETP.GT.AND P0, PT, R0, 0x1, P2 ;  /* 0x000000010000780c */ /* 0x000fc60001704270 */
[----:B0-----:R-:W3:Y:S10]  /*11280*/  LDL.LU R8, [R1+0x50] ;  /* 0x0000500001087983 */ /* 0x001ef40000300800 */
[----:B------:R0:W-:Y:S04]  /*11290*/  @P0 STG.E.U16 desc[UR36][R6.64+0x2], R3 ;  /* 0x0000020306000986 */ /* 0x0001e8000c101524 */
[----:B0-----:R-:W4:Y:S01]  /*112a0*/  LDL.LU R3, [R1+0x10] ;  /* 0x0000100001037983 */ /* 0x001f220000300800 */
[----:B------:R-:W-:Y:S01]  /*112b0*/  ISETP.GT.AND P0, PT, R0, 0x8, P3 ;  /* 0x000000080000780c */ /* 0x000fe20001f04270 */
[----:B----4-:R-:W-:-:S05]  /*112c0*/  FMUL R3, R3, R2 ;  /* 0x0000000203037220 */ /* 0x010fca0000400000 */
[----:B------:R-:W-:-:S07]  /*112d0*/  F2FP.F16.F32.PACK_AB R3, RZ, R3 ;  /* 0x00000003ff03723e */ /* 0x000fce00000000ff */
        /* <DEDUP_REMOVED lines=73> */
[----:B---3--:R-:W-:-:S05]  /*11770*/  FMUL R8, R8, R2 ;  /* 0x0000000208087220 */ /* 0x008fca0000400000 */
[----:B------:R-:W-:Y:S01]  /*11780*/  F2FP.F16.F32.PACK_AB R8, RZ, R8 ;  /* 0x00000008ff08723e */ /* 0x000fe200000000ff */
[----:B----4-:R-:W-:-:S05]  /*11790*/  FMUL R3, R3, R2 ;  /* 0x0000000203037220 */ /* 0x010fca0000400000 */
[----:B------:R-:W-:-:S05]  /*117a0*/  F2FP.F16.F32.PACK_AB R3, RZ, R3 ;  /* 0x00000003ff03723e */ /* 0x000fca00000000ff */
[----:B------:R0:W-:Y:S01]  /*117b0*/  @P0 STG.E.U16 desc[UR36][R6.64+0x42], R3 ;  /* 0x0000420306000986 */ /* 0x0001e2000c101524 */
[----:B------:R-:W-:-:S03]  /*117c0*/  ISETP.GT.AND P0, PT, R0, 0x28, P3 ;  /* 0x000000280000780c */ /* 0x000fc60001f04270 */
[----:B0-----:R-:W3:Y:S01]  /*117d0*/  LDL.LU R3, [R1+0x54] ;  /* 0x0000540001037983 */ /* 0x001ee20000300800 */
[----:B------:R-:W-:-:S09]  /*117e0*/  ISETP.GT.AND P1, PT, R0, 0x29, P3 ;  /* 0x000000290000780c */ /* 0x000fd20001f24270 */
[----:B------:R0:W-:Y:S04]  /*117f0*/  @P0 STG.E.U16 desc[UR36][R4.64+0x50], R8 ;  /* 0x0000500804000986 */ /* 0x0001e8000c101524 */
[----:B0-----:R-:W4:Y:S01]  /*11800*/  LDL.LU R8, [R1+0x58] ;  /* 0x0000580001087983 */ /* 0x001f220000300800 */
[----:B---3--:R-:W-:-:S05]  /*11810*/  FMUL R3, R3, R2 ;  /* 0x0000000203037220 */ /* 0x008fca0000400000 */
[----:B------:R-:W-:-:S05]  /*11820*/  F2FP.F16.F32.PACK_AB R3, RZ, R3 ;  /* 0x00000003ff03723e */ /* 0x000fca00000000ff */
[----:B------:R0:W-:Y:S01]  /*11830*/  @P1 STG.E.U16 desc[UR36][R4.64+0x52], R3 ;  /* 0x0000520304001986 */ /* 0x0001e2000c101524 */
[----:B----4-:R-:W-:-:S05]  /*11840*/  FMUL R8, R8, R2 ;  /* 0x0000000208087220 */ /* 0x010fca0000400000 */
[----:B------:R-:W-:Y:S01]  /*11850*/  F2FP.F16.F32.PACK_AB R8, RZ, R8 ;  /* 0x00000008ff08723e */ /* 0x000fe200000000ff */
[----:B0-----:R-:W3:Y:S03]  /*11860*/  LDL.LU R3, [R1+0x5c] ;  /* 0x00005c0001037983 */ /* 0x001ee60000300800 */
[----:B------:R-:W-:Y:S02]  /*11870*/  PRMT R10, R8, 0x7610, R10 ;  /* 0x00007610080a7816 */ /* 0x000fe4000000000a */
[----:B------:R-:W4:Y:S01]  /*11880*/  LDL.LU R8, [R1+0x64] ;  /* 0x0000640001087983 */ /* 0x000f220000300800 */
[C---:B------:R-:W-:Y:S02]  /*11890*/  ISETP.GT.AND P1, PT, R0.reuse, 0x28, P2 ;  /* 0x000000280000780c */ /* 0x040fe40001724270 */
[C---:B------:R-:W-:Y:S02]  /*118a0*/  ISETP.GT.AND P4, PT, R0.reuse, 0x29, P2 ;  /* 0x000000290000780c */ /* 0x040fe40001784270 */
[C---:B------:R-:W-:Y:S01]  /*118b0*/  ISETP.GT.AND P5, PT, R0.reuse, 0x30, P3 ;  /* 0x000000300000780c */ /* 0x040fe20001fa4270 */
[----:B------:R-:W-:Y:S01]  /*118c0*/  FMUL R9, R9, R2 ;  /* 0x0000000209097220 */ /* 0x000fe20000400000 */
[----:B------:R-:W-:-:S04]  /*118d0*/  ISETP.GT.AND P0, PT, R0, 0x31, P3 ;  /* 0x000000310000780c */ /* 0x000fc80001f04270 */
[----:B------:R-:W-:-:S03]  /*118e0*/  F2FP.F16.F32.PACK_AB R9, RZ, R9 ;  /* 0x00000009ff09723e */ /* 0x000fc600000000ff */
[----:B------:R0:W-:Y:S04]  /*118f0*/  @P1 STG.E.U16 desc[UR36][R6.64+0x50], R10 ;  /* 0x0000500a06001986 */ /* 0x0001e8000c101524 */
[----:B0-----:R-:W5:Y:S01]  /*11900*/  LDL.LU R10, [R1+0x74] ;  /* 0x00007400010a7983 */ /* 0x001f620000300800 */
[----:B---3--:R-:W-:-:S05]  /*11910*/  FMUL R3, R3, R2 ;  /* 0x0000000203037220 */ /* 0x008fca0000400000 */
[----:B------:R-:W-:Y:S01]  /*11920*/  F2FP.F16.F32.PACK_AB R3, RZ, R3 ;  /* 0x00000003ff03723e */ /* 0x000fe200000000ff */
[----:B----4-:R-:W-:-:S04]  /*11930*/  FMUL R8, R8, R2 ;  /* 0x0000000208087220 */ /* 0x010fc80000400000 */
[----:B------:R0:W-:Y:S04]  /*11940*/  @P4 STG.E.U16 desc[UR36][R6.64+0x52], R3 ;  /* 0x0000520306004986 */ /* 0x0001e8000c101524 */
[----:B------:R1:W-:Y:S01]  /*11950*/  @P5 STG.E.U16 desc[UR36][R4.64+0x60], R9 ;  /* 0x0000600904005986 */ /* 0x0003e2000c101524 */
[----:B0-----:R-:W-:-:S03]  /*11960*/  F2FP.F16.F32.PACK_AB R3, RZ, R8 ;  /* 0x00000008ff03723e */ /* 0x001fc600000000ff */
[----:B------:R-:W3:Y:S01]  /*11970*/  LDL.LU R8, [R1+0x68] ;  /* 0x0000680001087983 */ /* 0x000ee20000300800 */
[----:B-1----:R-:W-:-:S03]  /*11980*/  PRMT R9, R3, 0x7610, R9 ;  /* 0x0000761003097816 */ /* 0x002fc60000000009 */
[----:B------:R-:W4:Y:S04]  /*11990*/  LDL.LU R3, [R1+0x6c] ;  /* 0x00006c0001037983 */ /* 0x000f280000300800 */
[----:B------:R0:W-:Y:S04]  /*119a0*/  @P0 STG.E.U16 desc[UR36][R4.64+0x62], R9 ;  /* 0x0000620904000986 */ /* 0x0001e8000c101524 */
[----:B0-----:R-:W2:Y:S01]  /*119b0*/  LDL.LU R9, [R1+0x70] ;  /* 0x0000700001097983 */ /* 0x001ea20000300800 */
[----:B------:R-:W-:Y:S01]  /*119c0*/  ISETP.GT.AND P1, PT, R0, 0x30, P2 ;  /* 0x000000300000780c */ /* 0x000fe20001724270 */
[----:B---3--:R-:W-:-:S05]  /*119d0*/  FMUL R8, R8, R2 ;  /* 0x0000000208087220 */ /* 0x008fca0000400000 */
[----:B------:R-:W-:-:S07]  /*119e0*/  F2FP.F16.F32.PACK_AB R8, RZ, R8 ;  /* 0x00000008ff08723e */ /* 0x000fce00000000ff */
[----:B------:R0:W-:Y:S01]  /*119f0*/  @P1 STG.E.U16 desc[UR36][R6.64+0x60], R8 ;  /* 0x0000600806001986 */ /* 0x0001e2000c101524 */
[----:B--2---:R-:W-:-:S05]  /*11a00*/  FMUL R9, R9, R2 ;  /* 0x0000000209097220 */ /* 0x004fca0000400000 */
[----:B0-----:R-:W-:-:S04]  /*11a10*/  F2FP.F16.F32.PACK_AB R8, RZ, R9 ;  /* 0x00000009ff08723e */ /* 0x001fc800000000ff */
[----:B------:R-:W-:Y:S02]  /*11a20*/  PRMT R9, R8, 0x7610, R9 ;  /* 0x0000761008097816 */ /* 0x000fe40000000009 */
[----:B------:R-:W2:Y:S01]  /*11a30*/  LDL.LU R8, [R1+0x78] ;  /* 0x0000780001087983 */ /* 0x000ea20000300800 */
[C---:B------:R-:W-:Y:S01]  /*11a40*/  ISETP.GT.AND P4, PT, R0.reuse, 0x31, P2 ;  /* 0x000000310000780c */ /* 0x040fe20001784270 */
[-C--:B----4-:R-:W-:Y:S01]  /*11a50*/  FMUL R3, R3, R2.reuse ;  /* 0x0000000203037220 */ /* 0x090fe20000400000 */
[----:B------:R-:W-:Y:S01]  /*11a60*/  ISETP.GT.AND P5, PT, R0, 0x38, P3 ;  /* 0x000000380000780c */ /* 0x000fe20001fa4270 */
[----:B-----5:R-:W-:-:S03]  /*11a70*/  FMUL R10, R10, R2 ;  /* 0x000000020a0a7220 */ /* 0x020fc60000400000 */
[----:B------:R-:W-:Y:S02]  /*11a80*/  F2FP.F16.F32.PACK_AB R3, RZ, R3 ;  /* 0x00000003ff03723e */ /* 0x000fe400000000ff */
[----:B------:R-:W-:-:S05]  /*11a90*/  ISETP.GT.AND P6, PT, R0, 0x39, P3 ;  /* 0x000000390000780c */ /* 0x000fca0001fc4270 */
[----:B------:R0:W-:Y:S04]  /*11aa0*/  @P4 STG.E.U16 desc[UR36][R6.64+0x62], R3 ;  /* 0x0000620306004986 */ /* 0x0001e8000c101524 */
[----:B------:R1:W-:Y:S01]  /*11ab0*/  @P5 STG.E.U16 desc[UR36][R4.64+0x70], R9 ;  /* 0x0000700904005986 */ /* 0x0003e2000c101524 */
[----:B0-----:R-:W-:-:S04]  /*11ac0*/  F2FP.F16.F32.PACK_AB R3, RZ, R10 ;  /* 0x0000000aff03723e */ /* 0x001fc800000000ff */
[----:B------:R-:W-:Y:S01]  /*11ad0*/  PRMT R10, R3, 0x7610, R10 ;  /* 0x00007610030a7816 */ /* 0x000fe2000000000a */
[----:B-1----:R-:W3:Y:S04]  /*11ae0*/  LDL.LU R9, [R1+0x80] ;  /* 0x0000800001097983 */ /* 0x002ee80000300800 */
[----:B------:R0:W-:Y:S01]  /*11af0*/  @P6 STG.E.U16 desc[UR36][R4.64+0x72], R10 ;  /* 0x0000720a04006986 */ /* 0x0001e2000c101524 */
[----:B--2---:R-:W-:-:S05]  /*11b00*/  FMUL R8, R8, R2 ;  /* 0x0000000208087220 */ /* 0x004fca0000400000 */
[----:B------:R-:W-:Y:S02]  /*11b10*/  F2FP.F16.F32.PACK_AB R3, RZ, R8 ;  /* 0x00000008ff03723e */ /* 0x000fe400000000ff */
[----:B------:R-:W2:Y:S02]  /*11b20*/  LDL.LU R8, [R1+0x7c] ;  /* 0x00007c0001087983 */ /* 0x000ea40000300800 */
[----:B0-----:R-:W-:Y:S02]  /*11b30*/  PRMT R10, R3, 0x7610, R10 ;  /* 0x00007610030a7816 */ /* 0x001fe4000000000a */
[----:B------:R-:W4:Y:S01]  /*11b40*/  LDL.LU R3, [R1+0x84] ;  /* 0x0000840001037983 */ /* 0x000f220000300800 */
[C---:B------:R-:W-:Y:S02]  /*11b50*/  ISETP.GT.AND P0, PT, R0.reuse, 0x38, P2 ;  /* 0x000000380000780c */ /* 0x040fe40001704270 */
[C---:B------:R-:W-:Y:S02]  /*11b60*/  ISETP.GT.AND P1, PT, R0.reuse, 0x39, P2 ;  /* 0x000000390000780c */ /* 0x040fe40001724270 */
[----:B------:R-:W-:-:S02]  /*11b70*/  ISETP.GT.AND P4, PT, R0, 0x40, P3 ;  /* 0x000000400000780c */ /* 0x000fc40001f84270 */
[----:B------:R-:W-:-:S07]  /*11b80*/  ISETP.GT.AND P5, PT, R0, 0x41, P3 ;  /* 0x000000410000780c */ /* 0x000fce0001fa4270 */
[----:B------:R0:W-:Y:S01]  /*11b90*/  @P0 STG.E.U16 desc[UR36][R6.64+0x70], R10 ;  /* 0x0000700a06000986 */ /* 0x0001e2000c101524 */
[----:B---3--:R-:W-:-:S05]  /*11ba0*/  FMUL R9, R9, R2 ;  /* 0x0000000209097220 */ /* 0x008fca0000400000 */
[----:B------:R-:W-:Y:S01]  /*11bb0*/  F2FP.F16.F32.PACK_AB R9, RZ, R9 ;  /* 0x00000009ff09723e */ /* 0x000fe200000000ff */
[-C--:B--2---:R-:W-:Y:S01]  /*11bc0*/  FMUL R8, R8, R2.reuse ;  /* 0x0000000208087220 */ /* 0x084fe20000400000 */
[----:B----4-:R-:W-:-:S04]  /*11bd0*/  FMUL R3, R3, R2 ;  /* 0x0000000203037220 */ /* 0x010fc80000400000 */
[----:B------:R-:W-:-:S04]  /*11be0*/  F2FP.F16.F32.PACK_AB R8, RZ, R8 ;  /* 0x00000008ff08723e */ /* 0x000fc800000000ff */
[----:B0-----:R-:W-:Y:S02]  /*11bf0*/  PRMT R10, R8, 0x7610, R10 ;  /* 0x00007610080a7816 */ /* 0x001fe4000000000a */
[----:B------:R-:W-:Y:S01]  /*11c00*/  F2FP.F16.F32.PACK_AB R3, RZ, R3 ;  /* 0x00000003ff03723e */ /* 0x000fe200000000ff */
[----:B------:R-:W2:Y:S04]  /*11c10*/  LDL.LU R8, [R1+0x88] ;  /* 0x0000880001087983 */ /* 0x000ea80000300800 */
[----:B------:R-:W-:Y:S04]  /*11c20*/  @P1 STG.E.U16 desc[UR36][R6.64+0x72], R10 ;  /* 0x0000720a06001986 */ /* 0x000fe8000c101524 */
[----:B------:R0:W-:Y:S04]  /*11c30*/  @P4 STG.E.U16 desc[UR36][R4.64+0x80], R9 ;  /* 0x0000800904004986 */ /* 0x0001e8000c101524 */
[----:B------:R1:W-:Y:S04]  /*11c40*/  @P5 STG.E.U16 desc[UR36][R4.64+0x82], R3 ;  /* 0x0000820304005986 */ /* 0x0003e8000c101524 */
[----:B0-----:R-:W3:Y:S04]  /*11c50*/  LDL.LU R9, [R1+0x94] ;  /* 0x0000940001097983 */ /* 0x001ee80000300800 */
[----:B-1----:R-:W4:Y:S01]  /*11c60*/  LDL.LU R3, [R1+0x98] ;  /* 0x0000980001037983 */ /* 0x002f220000300800 */
[----:B------:R-:W-:Y:S01]  /*11c70*/  ISETP.GT.AND P0, PT, R0, 0x40, P2 ;  /* 0x000000400000780c */ /* 0x000fe20001704270 */
[----:B--2---:R-:W-:-:S05]  /*11c80*/  FMUL R8, R8, R2 ;  /* 0x0000000208087220 */ /* 0x004fca0000400000 */
[----:B------:R-:W-:-:S07]  /*11c90*/  F2FP.F16.F32.PACK_AB R8, RZ, R8 ;  /* 0x00000008ff08723e */ /* 0x000fce00000000ff */
[----:B------:R0:W-:Y:S01]  /*11ca0*/  @P0 STG.E.U16 desc[UR36][R6.64+0x80], R8 ;  /* 0x0000800806000986 */ /* 0x0001e2000c101524 */
[----:B----4-:R-:W-:-:S05]  /*11cb0*/  FMUL R3, R3, R2 ;  /* 0x0000000203037220 */ /* 0x010fca0000400000 */
[----:B0-----:R-:W-:Y:S02]  /*11cc0*/  F2FP.F16.F32.PACK_AB R8, RZ, R3 ;  /* 0x00000003ff08723e */ /* 0x001fe400000000ff */
[----:B------:R-:W2:Y:S02]  /*11cd0*/  LDL.LU R3, [R1+0x9c] ;  /* 0x00009c0001037983 */ /* 0x000ea40000300800 */
[----:B------:R-:W-:Y:S02]  /*11ce0*/  PRMT R13, R8, 0x7610, R13 ;  /* 0x00007610080d7816 */ /* 0x000fe4000000000d */
[----:B------:R-:W4:Y:S01]  /*11cf0*/  LDL.LU R8, [R1+0xa0] ;  /* 0x0000a00001087983 */ /* 0x000f220000300800 */
[C---:B------:R-:W-:Y:S01]  /*11d00*/  ISETP.GT.AND P1, PT, R0.reuse, 0x41, P2 ;  /* 0x000000410000780c */ /* 0x040fe20001724270 */
[-C--:B---3--:R-:W-:Y:S01]  /*11d10*/  FMUL R9, R9, R2.reuse ;  /* 0x0000000209097220 */ /* 0x088fe20000400000 */
[-C--:B------:R-:W-:Y:S01]  /*11d20*/  FMUL R11, R11, R2.reuse ;  /* 0x000000020b0b7220 */ /* 0x080fe20000400000 */
[----:B------:R-:W-:Y:S01]  /*11d30*/  ISETP.GT.AND P4, PT, R0, 0x48, P3 ;  /* 0x000000480000780c */ /* 0x000fe20001f84270 */
[----:B------:R-:W-:-:S02]  /*11d40*/  FMUL R12, R12, R2 ;  /* 0x000000020c0c7220 */ /* 0x000fc40000400000 */
[----:B------:R-:W-:Y:S02]  /*11d50*/  F2FP.F16.F32.PACK_AB R9, RZ, R9 ;  /* 0x00000009ff09723e */ /* 0x000fe400000000ff */
[----:B------:R-:W-:Y:S02]  /*11d60*/  F2FP.F16.F32.PACK_AB R11, RZ, R11 ;  /* 0x0000000bff0b723e */ /* 0x000fe400000000ff */
[----:B------:R-:W-:Y:S02]  /*11d70*/  F2FP.F16.F32.PACK_AB R10, RZ, R12 ;  /* 0x0000000cff0a723e */ /* 0x000fe400000000ff */
[----:B------:R-:W-:Y:S02]  /*11d80*/  PRMT R12, R9, 0x7610, R12 ;  /* 0x00007610090c7816 */ /* 0x000fe4000000000c */
[C---:B------:R-:W-:Y:S01]  /*11d90*/  ISETP.GT.AND P5, PT, R0.reuse, 0x49, P3 ;  /* 0x000000490000780c */ /* 0x040fe20001fa4270 */
[----:B------:R-:W-:Y:S01]  /*11da0*/  @P1 STG.E.U16 desc[UR36][R6.64+0x82], R11 ;  /* 0x0000820b06001986 */ /* 0x000fe2000c101524 */
[----:B------:R-:W-:-:S02]  /*11db0*/  ISETP.GT.AND P0, PT, R0, 0x48, P2 ;  /* 0x000000480000780c */ /* 0x000fc40001704270 */
[C---:B------:R-:W-:Y:S01]  /*11dc0*/  ISETP.GT.AND P1, PT, R0.reuse, 0x49, P2 ;  /* 0x000000490000780c */ /* 0x040fe20001724270 */
[----:B------:R0:W-:Y:S01]  /*11dd0*/  @P4 STG.E.U16 desc[UR36][R4.64+0x90], R10 ;  /* 0x0000900a04004986 */ /* 0x0001e2000c101524 */
[----:B------:R-:W-:-:S07]  /*11de0*/  ISETP.GT.AND P4, PT, R0, 0x50, P3 ;  /* 0x000000500000780c */ /* 0x000fce0001f84270 */
[----:B------:R1:W-:Y:S01]  /*11df0*/  @P5 STG.E.U16 desc[UR36][R4.64+0x92], R12 ;  /* 0x0000920c04005986 */ /* 0x0003e2000c101524 */
[----:B------:R-:W-:-:S03]  /*11e00*/  ISETP.GT.AND P5, PT, R0, 0x51, P3 ;  /* 0x000000510000780c */ /* 0x000fc60001fa4270 */
[----:B------:R3:W-:Y:S01]  /*11e10*/  @P0 STG.E.U16 desc[UR36][R6.64+0x90], R13 ;  /* 0x0000900d06000986 */ /* 0x0007e2000c101524 */
[C---:B------:R-:W-:Y:S02]  /*11e20*/  ISETP.GT.AND P0, PT, R0.reuse, 0x51, P2 ;  /* 0x000000510000780c */ /* 0x040fe40001704270 */
[----:B------:R-:W-:Y:S01]  /*11e30*/  ISETP.GT.AND P6, PT, R0, 0x71, P3 ;  /* 0x000000710000780c */ /* 0x000fe20001fc4270 */
[----:B--2---:R-:W-:-:S05]  /*11e40*/  FMUL R3, R3, R2 ;  /* 0x0000000203037220 */ /* 0x004fca0000400000 */
[----:B------:R-:W-:Y:S01]  /*11e50*/  F2FP.F16.F32.PACK_AB R9, RZ, R3 ;  /* 0x00000003ff09723e */ /* 0x000fe200000000ff */
[-C--:B----4-:R-:W-:Y:S01]  /*11e60*/  FMUL R3, R8, R2.reuse ;  /* 0x0000000208037220 */ /* 0x090fe20000400000 */
[----:B------:R-:W-:-:S04]  /*11e70*/  FMUL R8, R235, R2 ;  /* 0x00000002eb087220 */ /* 0x000fc80000400000 */
[----:B------:R-:W-:Y:S02]  /*11e80*/  F2FP.F16.F32.PACK_AB R3, RZ, R3 ;  /* 0x00000003ff03723e */ /* 0x000fe400000000ff */
[----:B0-----:R-:W-:Y:S02]  /*11e90*/  PRMT R10, R9, 0x7610, R10 ;  /* 0x00007610090a7816 */ /* 0x001fe4000000000a */
[----:B------:R-:W-:Y:S01]  /*11ea0*/  PRMT R11, R3, 0x7610, R11 ;  /* 0x00007610030b7816 */ /* 0x000fe2000000000b */
[----:B------:R-:W-:Y:S01]  /*11eb0*/  FMUL R3, R233, R2 ;  /* 0x00000002e9037220 */ /* 0x000fe20000400000 */
[----:B------:R-:W-:Y:S01]  /*11ec0*/  F2FP.F16.F32.PACK_AB R8, RZ, R8 ;  /* 0x00000008ff08723e */ /* 0x000fe200000000ff */
[----:B------:R-:W-:Y:S01]  /*11ed0*/  FMUL R9, R234, R2 ;  /* 0x00000002ea097220 */ /* 0x000fe20000400000 */
[----:B------:R0:W-:Y:S02]  /*11ee0*/  @P1 STG.E.U16 desc[UR36][R6.64+0x92], R10 ;  /* 0x0000920a06001986 */ /* 0x0001e4000c101524 */
[----:B-1----:R-:W-:-:S02]  /*11ef0*/  PRMT R12, R8, 0x7610, R12 ;  /* 0x00007610080c7816 */ /* 0x002fc4000000000c */
[----:B------:R-:W-:Y:S01]  /*11f00*/  F2FP.F16.F32.PACK_AB R8, RZ, R3 ;  /* 0x00000003ff08723e */ /* 0x000fe200000000ff */
[-C--:B------:R-:W-:Y:S01]  /*11f10*/  FMUL R3, R232, R2.reuse ;  /* 0x00000002e8037220 */ /* 0x080fe20000400000 */
[C---:B------:R-:W-:Y:S02]  /*11f20*/  ISETP.GT.AND P1, PT, R0.reuse, 0x50, P2 ;  /* 0x000000500000780c */ /* 0x040fe40001724270 */
[----:B------:R-:W-:Y:S01]  /*11f30*/  F2FP.F16.F32.PACK_AB R9, RZ, R9 ;  /* 0x00000009ff09723e */ /* 0x000fe200000000ff */
[----:B------:R1:W-:Y:S01]  /*11f40*/  @P4 STG.E.U16 desc[UR36][R4.64+0xa0], R11 ;  /* 0x0000a00b04004986 */ /* 0x0003e2000c101524 */
[----:B------:R-:W-:Y:S02]  /*11f50*/  ISETP.GT.AND P4, PT, R0, 0x58, P3 ;  /* 0x000000580000780c */ /* 0x000fe40001f84270 */
[----:B---3--:R-:W-:Y:S02]  /*11f60*/  PRMT R13, R9, 0x7610, R13 ;  /* 0x00007610090d7816 */ /* 0x008fe4000000000d */
[----:B------:R-:W-:Y:S01]  /*11f70*/  F2FP.F16.F32.PACK_AB R9, RZ, R3 ;  /* 0x00000003ff09723e */ /* 0x000fe200000000ff */
[-C--:B------:R-:W-:Y:S01]  /*11f80*/  FMUL R3, R230, R2.reuse ;  /* 0x00000002e6037220 */ /* 0x080fe20000400000 */
[----:B------:R-:W-:Y:S01]  /*11f90*/  PRMT R14, R8, 0x7610, R14 ;  /* 0x00007610080e7816 */ /* 0x000fe2000000000e */
[----:B------:R-:W-:Y:S01]  /*11fa0*/  FMUL R8, R231, R2 ;  /* 0x00000002e7087220 */ /* 0x000fe20000400000 */
[----:B------:R2:W-:Y:S01]  /*11fb0*/  @P5 STG.E.U16 desc[UR36][R4.64+0xa2], R12 ;  /* 0x0000a20c04005986 */ /* 0x0005e2000c101524 */
[----:B------:R-:W-:-:S02]  /*11fc0*/  ISETP.GT.AND P5, PT, R0, 0x59, P3 ;  /* 0x000000590000780c */ /* 0x000fc40001fa4270 */
[----:B------:R-:W-:Y:S01]  /*11fd0*/  F2FP.F16.F32.PACK_AB R3, RZ, R3 ;  /* 0x00000003ff03723e */ /* 0x000fe200000000ff */
[----:B------:R-:W-:Y:S01]  /*11fe0*/  @P1 STG.E.U16 desc[UR36][R6.64+0xa0], R13 ;  /* 0x0000a00d06001986 */ /* 0x000fe2000c101524 */
[----:B0-----:R-:W-:Y:S01]  /*11ff0*/  F2FP.F16.F32.PACK_AB R10, RZ, R8 ;  /* 0x00000008ff0a723e */ /* 0x001fe200000000ff */
[-C--:B------:R-:W-:Y:S01]  /*12000*/  FMUL R8, R229, R2.reuse ;  /* 0x00000002e5087220 */ /* 0x080fe20000400000 */
[----:B-1----:R-:W-:Y:S01]  /*12010*/  PRMT R11, R3, 0x7610, R11 ;  /* 0x00007610030b7816 */ /* 0x002fe2000000000b */
[----:B------:R-:W-:Y:S01]  /*12020*/  @P0 STG.E.U16 desc[UR36][R6.64+0xa2], R14 ;  /* 0x0000a20e06000986 */ /* 0x000fe2000c101524 */
[----:B------:R-:W-:Y:S01]  /*12030*/  ISETP.GT.AND P0, PT, R0, 0x58, P2 ;  /* 0x000000580000780c */ /* 0x000fe20001704270 */
[----:B------:R-:W-:Y:S01]  /*12040*/  FMUL R3, R228, R2 ;  /* 0x00000002e4037220 */ /* 0x000fe20000400000 */
[C---:B------:R-:W-:Y:S01]  /*12050*/  ISETP.GT.AND P1, PT, R0.reuse, 0x59, P2 ;  /* 0x000000590000780c */ /* 0x040fe20001724270 */
[----:B------:R0:W-:Y:S01]  /*12060*/  @P4 STG.E.U16 desc[UR36][R4.64+0xb0], R9 ;  /* 0x0000b00904004986 */ /* 0x0001e2000c101524 */
[----:B------:R-:W-:-:S02]  /*12070*/  ISETP.GT.AND P4, PT, R0, 0x60, P3 ;  /* 0x000000600000780c */ /* 0x000fc40001f84270 */
[----:B------:R-:W-:Y:S01]  /*12080*/  F2FP.F16.F32.PACK_AB R8, RZ, R8 ;  /* 0x00000008ff08723e */ /* 0x000fe200000000ff */
[----:B------:R1:W-:Y:S03]  /*12090*/  @P5 STG.E.U16 desc[UR36][R4.64+0xb2], R10 ;  /* 0x0000b20a04005986 */ /* 0x0003e6000c101524 */
[----:B--2---:R-:W-:Y:S02]  /*120a0*/  PRMT R12, R8, 0x7610, R12 ;  /* 0x00007610080c7816 */ /* 0x004fe4000000000c */
[----:B0-----:R-:W-:Y:S01]  /*120b0*/  F2FP.F16.F32.PACK_AB R9, RZ, R3 ;  /* 0x00000003ff09723e */ /* 0x001fe200000000ff */
[-C--:B------:R-:W-:Y:S01]  /*120c0*/  FMUL R3, R227, R2.reuse ;  /* 0x00000002e3037220 */ /* 0x080fe20000400000 */
[-C--:B------:R-:W-:Y:S02]  /*120d0*/  FMUL R8, R226, R2.reuse ;  /* 0x00000002e2087220 */ /* 0x080fe40000400000 */
[----:B-1----:R-:W-:Y:S01]  /*120e0*/  PRMT R10, R9, 0x7610, R10 ;  /* 0x00007610090a7816 */ /* 0x002fe2000000000a */
[----:B------:R0:W-:Y:S01]  /*120f0*/  @P0 STG.E.U16 desc[UR36][R6.64+0xb0], R11 ;  /* 0x0000b00b06000986 */ /* 0x0001e2000c101524 */
[----:B------:R-:W-:Y:S01]  /*12100*/  F2FP.F16.F32.PACK_AB R3, RZ, R3 ;  /* 0x00000003ff03723e */ /* 0x000fe200000000ff */
[----:B------:R-:W-:Y:S01]  /*12110*/  FMUL R9, R225, R2 ;  /* 0x00000002e1097220 */ /* 0x000fe20000400000 */
[C---:B------:R-:W-:Y:S01]  /*12120*/  ISETP.GT.AND P5, PT, R0.reuse, 0x61, P3 ;  /* 0x000000610000780c */ /* 0x040fe20001fa4270 */
[----:B------:R1:W-:Y:S01]  /*12130*/  @P1 STG.E.U16 desc[UR36][R6.64+0xb2], R12 ;  /* 0x0000b20c06001986 */ /* 0x0003e2000c101524 */
[----:B------:R-:W-:-:S03]  /*12140*/  ISETP.GT.AND P1, PT, R0, 0x60, P2 ;  /* 0x000000600000780c */ /* 0x000fc60001724270 */
[----:B------:R-:W-:Y:S01]  /*12150*/  @P4 STG.E.U16 desc[UR36][R4.64+0xc0], R10 ;  /* 0x0000c00a04004986 */ /* 0x000fe2000c101524 */
[----:B------:R-:W-:Y:S02]  /*12160*/  ISETP.GT.AND P4, PT, R0, 0x61, P2 ;  /* 0x000000610000780c */ /* 0x000fe40001784270 */
[----:B------:R-:W-:Y:S02]  /*12170*/  F2FP.F16.F32.PACK_AB R8, RZ, R8 ;  /* 0x00000008ff08723e */ /* 0x000fe400000000ff */
[----:B0-----:R-:W-:Y:S01]  /*12180*/  PRMT R11, R3, 0x7610, R11 ;  /* 0x00007610030b7816 */ /* 0x001fe2000000000b */
[-C--:B------:R-:W-:Y:S01]  /*12190*/  FMUL R3, R224, R2.reuse ;  /* 0x00000002e0037220 */ /* 0x080fe20000400000 */
[----:B------:R-:W-:Y:S02]  /*121a0*/  F2FP.F16.F32.PACK_AB R9, RZ, R9 ;  /* 0x00000009ff09723e */ /* 0x000fe400000000ff */
[----:B-1----:R-:W-:Y:S02]  /*121b0*/  PRMT R12, R8, 0x7610, R12 ;  /* 0x00007610080c7816 */ /* 0x002fe4000000000c */
[----:B------:R-:W-:Y:S01]  /*121c0*/  F2FP.F16.F32.PACK_AB R8, RZ, R3 ;  /* 0x00000003ff08723e */ /* 0x000fe200000000ff */
[----:B------:R-:W-:Y:S01]  /*121d0*/  FMUL R3, R223, R2 ;  /* 0x00000002df037220 */ /* 0x000fe20000400000 */
[----:B------:R-:W-:Y:S01]  /*121e0*/  PRMT R13, R9, 0x7610, R13 ;  /* 0x00007610090d7816 */ /* 0x000fe2000000000d */
[----:B------:R0:W-:Y:S01]  /*121f0*/  @P5 STG.E.U16 desc[UR36][R4.64+0xc2], R11 ;  /* 0x0000c20b04005986 */ /* 0x0001e2000c101524 */
[----:B------:R-:W-:-:S02]  /*12200*/  ISETP.GT.AND P0, PT, R0, 0x68, P3 ;  /* 0x000000680000780c */ /* 0x000fc40001f04270 */
[----:B------:R-:W-:Y:S01]  /*12210*/  F2FP.F16.F32.PACK_AB R9, RZ, R3 ;  /* 0x00000003ff09723e */ /* 0x000fe200000000ff */
[----:B------:R1:W-:Y:S01]  /*12220*/  @P1 STG.E.U16 desc[UR36][R6.64+0xc0], R12 ;  /* 0x0000c00c06001986 */ /* 0x0003e2000c101524 */
[----:B------:R-:W-:-:S03]  /*12230*/  FMUL R3, R221, R2 ;  /* 0x00000002dd037220 */ /* 0x000fc60000400000 */
[----:B------:R-:W-:Y:S01]  /*12240*/  @P4 STG.E.U16 desc[UR36][R6.64+0xc2], R13 ;  /* 0x0000c20d06004986 */ /* 0x000fe2000c101524 */
[----:B------:R-:W-:Y:S02]  /*12250*/  ISETP.GT.AND P4, PT, R0, 0x69, P3 ;  /* 0x000000690000780c */ /* 0x000fe40001f84270 */
[----:B------:R-:W-:Y:S01]  /*12260*/  PRMT R14, R8, 0x7610, R14 ;  /* 0x00007610080e7816 */ /* 0x000fe2000000000e */
[-C--:B------:R-:W-:Y:S01]  /*12270*/  FMUL R8, R222, R2.reuse ;  /* 0x00000002de087220 */ /* 0x080fe20000400000 */
[----:B------:R-:W-:Y:S02]  /*12280*/  F2FP.F16.F32.PACK_AB R3, RZ, R3 ;  /* 0x00000003ff03723e */ /* 0x000fe400000000ff */
[----:B------:R-:W-:Y:S01]  /*12290*/  ISETP.GT.AND P1, PT, R0, 0x68, P2 ;  /* 0x000000680000780c */ /* 0x000fe20001724270 */
[----:B------:R-:W-:Y:S01]  /*122a0*/  @P0 STG.E.U16 desc[UR36][R4.64+0xd0], R14 ;  /* 0x0000d00e04000986 */ /* 0x000fe2000c101524 */
[----:B0-----:R-:W-:Y:S01]  /*122b0*/  PRMT R11, R3, 0x7610, R11 ;  /* 0x00007610030b7816 */ /* 0x001fe2000000000b */
[----:B------:R-:W-:Y:S01]  /*122c0*/  FMUL R3, R219, R2 ;  /* 0x00000002db037220 */ /* 0x000fe20000400000 */
[----:B------:R-:W-:Y:S01]  /*122d0*/  F2FP.F16.F32.PACK_AB R10, RZ, R8 ;  /* 0x00000008ff0a723e */ /* 0x000fe200000000ff */
[----:B------:R-:W-:Y:S01]  /*122e0*/  FMUL R8, R220, R2 ;  /* 0x00000002dc087220 */ /* 0x000fe20000400000 */
[C---:B------:R-:W-:Y:S01]  /*122f0*/  ISETP.GT.AND P0, PT, R0.reuse, 0x69, P2 ;  /* 0x000000690000780c */ /* 0x040fe20001704270 */
[----:B------:R0:W-:Y:S01]  /*12300*/  @P4 STG.E.U16 desc[UR36][R4.64+0xd2], R9 ;  /* 0x0000d20904004986 */ /* 0x0001e2000c101524 */
[----:B------:R-:W-:-:S02]  /*12310*/  ISETP.GT.AND P5, PT, R0, 0x70, P3 ;  /* 0x000000700000780c */ /* 0x000fc40001fa4270 */
[----:B------:R-:W-:-:S04]  /*12320*/  F2FP.F16.F32.PACK_AB R8, RZ, R8 ;  /* 0x00000008ff08723e */ /* 0x000fc800000000ff */
[----:B-1----:R-:W-:Y:S02]  /*12330*/  PRMT R12, R8, 0x7610, R12 ;  /* 0x00007610080c7816 */ /* 0x002fe4000000000c */
[----:B0-----:R-:W-:Y:S01]  /*12340*/  F2FP.F16.F32.PACK_AB R9, RZ, R3 ;  /* 0x00000003ff09723e */ /* 0x001fe200000000ff */
[-C--:B------:R-:W-:Y:S01]  /*12350*/  FMUL R3, R218, R2.reuse ;  /* 0x00000002da037220 */ /* 0x080fe20000400000 */
[----:B------:R-:W-:Y:S01]  /*12360*/  FMUL R8, R217, R2 ;  /* 0x00000002d9087220 */ /* 0x000fe20000400000 */
[----:B------:R0:W-:Y:S03]  /*12370*/  @P1 STG.E.U16 desc[UR36][R6.64+0xd0], R10 ;  /* 0x0000d00a06001986 */ /* 0x0001e6000c101524 */
[----:B------:R-:W-:Y:S01]  /*12380*/  F2FP.F16.F32.PACK_AB R3, RZ, R3 ;  /* 0x00000003ff03723e */ /* 0x000fe200000000ff */
[----:B------:R1:W-:Y:S01]  /*12390*/  @P0 STG.E.U16 desc[UR36][R6.64+0xd2], R11 ;  /* 0x0000d20b06000986 */ /* 0x0003e2000c101524 */
[----:B------:R-:W-:-:S02]  /*123a0*/  ISETP.GT.AND P1, PT, R0, 0x70, P2 ;  /* 0x000000700000780c */ /* 0x000fc40001724270 */
[----:B------:R-:W-:Y:S01]  /*123b0*/  F2FP.F16.F32.PACK_AB R8, RZ, R8 ;  /* 0x00000008ff08723e */ /* 0x000fe200000000ff */
[----:B------:R2:W-:Y:S01]  /*123c0*/  @P5 STG.E.U16 desc[UR36][R4.64+0xe0], R12 ;  /* 0x0000e00c04005986 */ /* 0x0005e2000c101524 */
[----:B0-----:R-:W-:Y:S01]  /*123d0*/  PRMT R10, R9, 0x7610, R10 ;  /* 0x00007610090a7816 */ /* 0x001fe2000000000a */
[-C--:B------:R-:W-:Y:S01]  /*123e0*/  FMUL R9, R216, R2.reuse ;  /* 0x00000002d8097220 */ /* 0x080fe20000400000 */
[----:B-1----:R-:W-:Y:S01]  /*123f0*/  PRMT R11, R3, 0x7610, R11 ;  /* 0x00007610030b7816 */ /* 0x002fe2000000000b */
[----:B------:R-:W-:-:S03]  /*12400*/  FMUL R3, R215, R2 ;  /* 0x00000002d7037220 */ /* 0x000fc60000400000 */
[----:B------:R-:W-:Y:S02]  /*12410*/  F2FP.F16.F32.PACK_AB R9, RZ, R9 ;  /* 0x00000009ff09723e */ /* 0x000fe400000000ff */
[----:B--2---:R-:W-:Y:S02]  /*12420*/  PRMT R12, R8, 0x7610, R12 ;  /* 0x00007610080c7816 */ /* 0x004fe4000000000c */
[----:B------:R-:W-:Y:S01]  /*12430*/  F2FP.F16.F32.PACK_AB R8, RZ, R3 ;  /* 0x00000003ff08723e */ /* 0x000fe200000000ff */
[----:B------:R-:W-:Y:S01]  /*12440*/  FMUL R3, R214, R2 ;  /* 0x00000002d6037220 */ /* 0x000fe20000400000 */
[C---:B------:R-:W-:Y:S02]  /*12450*/  ISETP.GT.AND P4, PT, R0.reuse, 0x71, P2 ;  /* 0x000000710000780c */ /* 0x040fe40001784270 */
[----:B------:R-:W-:Y:S01]  /*12460*/  ISETP.GT.AND P5, PT, R0, 0x78, P3 ;  /* 0x000000780000780c */ /* 0x000fe20001fa4270 */
[----:B------:R0:W-:Y:S01]  /*12470*/  @P6 STG.E.U16 desc[UR36][R4.64+0xe2], R10 ;  /* 0x0000e20a04006986 */ /* 0x0001e2000c101524 */
[----:B------:R-:W-:-:S02]  /*12480*/  PRMT R13, R9, 0x7610, R13 ;  /* 0x00007610090d7816 */ /* 0x000fc4000000000d */
[----:B------:R-:W-:Y:S01]  /*12490*/  F2FP.F16.F32.PACK_AB R9, RZ, R3 ;  /* 0x00000003ff09723e */ /* 0x000fe200000000ff */
[----:B------:R1:W-:Y:S01]  /*124a0*/  @P1 STG.E.U16 desc[UR36][R6.64+0xe0], R11 ;  /* 0x0000e00b06001986 */ /* 0x0003e2000c101524 */
[----:B------:R-:W-:Y:S01]  /*124b0*/  ISETP.GT.AND P0, PT, R0, 0x79, P3 ;  /* 0x000000790000780c */ /* 0x000fe20001f04270 */
[-C--:B------:R-:W-:Y:S01]  /*124c0*/  FMUL R3, R212, R2.reuse ;  /* 0x00000002d4037220 */ /* 0x080fe20000400000 */
[----:B------:R-:W-:Y:S02]  /*124d0*/  ISETP.GT.AND P1, PT, R0, 0x78, P2 ;  /* 0x000000780000780c */ /* 0x000fe40001724270 */
[----:B------:R-:W-:Y:S01]  /*124e0*/  PRMT R14, R8, 0x7610, R14 ;  /* 0x00007610080e7816 */ /* 0x000fe2000000000e */
[----:B------:R-:W-:Y:S01]  /*124f0*/  FMUL R8, R213, R2 ;  /* 0x00000002d5087220 */ /* 0x000fe20000400000 */
[----:B------:R-:W-:Y:S01]  /*12500*/  F2FP.F16.F32.PACK_AB R3, RZ, R3 ;  /* 0x00000003ff03723e */ /* 0x000fe200000000ff */
[----:B------:R2:W-:Y:S01]  /*12510*/  @P4 STG.E.U16 desc[UR36][R6.64+0xe2], R12 ;  /* 0x0000e20c06004986 */ /* 0x0005e2000c101524 */
[----:B------:R-:W-:-:S02]  /*12520*/  ISETP.GT.AND P4, PT, R0, 0x79, P2 ;  /* 0x000000790000780c */ /* 0x000fc40001784270 */
[----:B0-----:R-:W-:Y:S01]  /*12530*/  F2FP.F16.F32.PACK_AB R10, RZ, R8 ;  /* 0x00000008ff0a723e */ /* 0x001fe200000000ff */
[----:B------:R-:W-:Y:S01]  /*12540*/  @P5 STG.E.U16 desc[UR36][R4.64+0xf0], R13 ;  /* 0x0000f00d04005986 */ /* 0x000fe2000c101524 */
[----:B-1----:R-:W-:Y:S01]  /*12550*/  PRMT R11, R3, 0x7610, R11 ;  /* 0x00007610030b7816 */ /* 0x002fe2000000000b */
[-C--:B------:R-:W-:Y:S01]  /*12560*/  FMUL R3, R210, R2.reuse ;  /* 0x00000002d2037220 */ /* 0x080fe20000400000 */
[----:B------:R-:W-:Y:S01]  /*12570*/  FMUL R8, R211, R2 ;  /* 0x00000002d3087220 */ /* 0x000fe20000400000 */
[C---:B------:R-:W-:Y:S01]  /*12580*/  ISETP.GT.AND P5, PT, R0.reuse, 0x80, P3 ;  /* 0x000000800000780c */ /* 0x040fe20001fa4270 */
[----:B------:R-:W-:Y:S01]  /*12590*/  @P0 STG.E.U16 desc[UR36][R4.64+0xf2], R14 ;  /* 0x0000f20e04000986 */ /* 0x000fe2000c101524 */
[----:B------:R-:W-:-:S03]  /*125a0*/  ISETP.GT.AND P6, PT, R0, 0x81, P3 ;  /* 0x000000810000780c */ /* 0x000fc60001fc4270 */
[----:B------:R0:W-:Y:S01]  /*125b0*/  @P1 STG.E.U16 desc[UR36][R6.64+0xf0], R9 ;  /* 0x0000f00906001986 */ /* 0x0001e2000c101524 */
[----:B------:R-:W-:-:S04]  /*125c0*/  F2FP.F16.F32.PACK_AB R8, RZ, R8 ;  /* 0x00000008ff08723e */ /* 0x000fc800000000ff */
[----:B--2---:R-:W-:Y:S01]  /*125d0*/  PRMT R12, R8, 0x7610, R12 ;  /* 0x00007610080c7816 */ /* 0x004fe2000000000c */
[-C--:B------:R-:W-:Y:S01]  /*125e0*/  FMUL R8, R208, R2.reuse ;  /* 0x00000002d0087220 */ /* 0x080fe20000400000 */
[----:B0-----:R-:W-:Y:S01]  /*125f0*/  F2FP.F16.F32.PACK_AB R9, RZ, R3 ;  /* 0x00000003ff09723e */ /* 0x001fe200000000ff */
[----:B------:R-:W-:Y:S01]  /*12600*/  FMUL R3, R209, R2 ;  /* 0x00000002d1037220 */ /* 0x000fe20000400000 */
[----:B------:R0:W-:Y:S01]  /*12610*/  @P4 STG.E.U16 desc[UR36][R6.64+0xf2], R10 ;  /* 0x0000f20a06004986 */ /* 0x0001e2000c101524 */
[----:B------:R-:W-:-:S03]  /*12620*/  ISETP.GT.AND P0, PT, R0, 0x80, P2 ;  /* 0x000000800000780c */ /* 0x000fc60001704270 */
[----:B------:R-:W-:Y:S01]  /*12630*/  F2FP.F16.F32.PACK_AB R3, RZ, R3 ;  /* 0x00000003ff03723e */ /* 0x000fe200000000ff */
[----:B------:R1:W-:Y:S01]  /*12640*/  @P5 STG.E.U16 desc[UR36][R4.64+0x100], R11 ;  /* 0x0001000b04005986 */ /* 0x0003e2000c101524 */
[----:B------:R-:W-:Y:S02]  /*12650*/  ISETP.GT.AND P1, PT, R0, 0x81, P2 ;  /* 0x000000810000780c */ /* 0x000fe40001724270 */
[----:B------:R-:W-:Y:S01]  /*12660*/  F2FP.F16.F32.PACK_AB R8, RZ, R8 ;  /* 0x00000008ff08723e */ /* 0x000fe200000000ff */
[----:B------:R2:W-:Y:S01]  /*12670*/  @P6 STG.E.U16 desc[UR36][R4.64+0x102], R12 ;  /* 0x0001020c04006986 */ /* 0x0005e2000c101524 */
[----:B0-----:R-:W-:Y:S01]  /*12680*/  PRMT R10, R9, 0x7610, R10 ;  /* 0x00007610090a7816 */ /* 0x001fe2000000000a */
[-C--:B------:R-:W-:Y:S01]  /*12690*/  FMUL R9, R207, R2.reuse ;  /* 0x00000002cf097220 */ /* 0x080fe20000400000 */
[----:B-1----:R-:W-:Y:S01]  /*126a0*/  PRMT R11, R3, 0x7610, R11 ;  /* 0x00007610030b7816 */ /* 0x002fe2000000000b */
[----:B------:R-:W-:Y:S01]  /*126b0*/  FMUL R3, R206, R2 ;  /* 0x00000002ce037220 */ /* 0x000fe20000400000 */
[----:B------:R-:W-:-:S02]  /*126c0*/  ISETP.GT.AND P4, PT, R0, 0x88, P3 ;  /* 0x000000880000780c */ /* 0x000fc40001f84270 */
[----:B--2---:R-:W-:Y:S02]  /*126d0*/  PRMT R12, R8, 0x7610, R12 ;  /* 0x00007610080c7816 */ /* 0x004fe4000000000c */
[----:B------:R-:W-:Y:S01]  /*126e0*/  F2FP.F16.F32.PACK_AB R8, RZ, R3 ;  /* 0x00000003ff08723e */ /* 0x000fe200000000ff */
[-C--:B------:R-:W-:Y:S01]  /*126f0*/  FMUL R3, R205, R2.reuse ;  /* 0x00000002cd037220 */ /* 0x080fe20000400000 */
[----:B------:R-:W-:Y:S02]  /*12700*/  F2FP.F16.F32.PACK_AB R9, RZ, R9 ;  /* 0x00000009ff09723e */ /* 0x000fe400000000ff */
[C---:B------:R-:W-:Y:S01]  /*12710*/  ISETP.GT.AND P5, PT, R0.reuse, 0x89, P3 ;  /* 0x000000890000780c */ /* 0x040fe20001fa4270 */
[----:B------:R0:W-:Y:S01]  /*12720*/  @P0 STG.E.U16 desc[UR36][R6.64+0x100], R10 ;  /* 0x0001000a06000986 */ /* 0x0001e2000c101524 */
[----:B------:R-:W-:Y:S02]  /*12730*/  PRMT R13, R9, 0x7610, R13 ;  /* 0x00007610090d7816 */ /* 0x000fe4000000000d */
[----:B------:R-:W-:Y:S01]  /*12740*/  F2FP.F16.F32.PACK_AB R9, RZ, R3 ;  /* 0x00000003ff09723e */ /* 0x000fe200000000ff */
[----:B------:R1:W-:Y:S01]  /*12750*/  @P1 STG.E.U16 desc[UR36][R6.64+0x102], R11 ;  /* 0x0001020b06001986 */ /* 0x0003e2000c101524 */
[C---:B------:R-:W-:Y:S01]  /*12760*/  ISETP.GT.AND P0, PT, R0.reuse, 0x88, P2 ;  /* 0x000000880000780c */ /* 0x040fe20001704270 */
[----:B------:R-:W-:Y:S01]  /*12770*/  FMUL R3, R203, R2 ;  /* 0x00000002cb037220 */ /* 0x000fe20000400000 */
[----:B------:R-:W-:-:S02]  /*12780*/  ISETP.GT.AND P1, PT, R0, 0x89, P2 ;  /* 0x000000890000780c */ /* 0x000fc40001724270 */
[----:B------:R-:W-:Y:S01]  /*12790*/  PRMT R14, R8, 0x7610, R14 ;  /* 0x00007610080e7816 */ /* 0x000fe2000000000e */
[----:B------:R-:W-:Y:S01]  /*127a0*/  FMUL R8, R204, R2 ;  /* 0x00000002cc087220 */ /* 0x000fe20000400000 */
[----:B------:R-:W-:Y:S01]  /*127b0*/  F2FP.F16.F32.PACK_AB R3, RZ, R3 ;  /* 0x00000003ff03723e */ /* 0x000fe200000000ff */
[----:B------:R2:W-:Y:S01]  /*127c0*/  @P4 STG.E.U16 desc[UR36][R4.64+0x110], R12 ;  /* 0x0001100c04004986 */ /* 0x0005e2000c101524 */
[----:B------:R-:W-:Y:S02]  /*127d0*/  ISETP.GT.AND P4, PT, R0, 0x90, P3 ;  /* 0x000000900000780c */ /* 0x000fe40001f84270 */
        /* <DEDUP_REMOVED lines=9> */
[----:B------:R-:W-:Y:S02]  /*12870*/  F2FP.F16.F32.PACK_AB R8, RZ, R8 ;  /* 0x00000008ff08723e */ /* 0x000fe400000000ff */
[----:B------:R-:W-:Y:S01]  /*12880*/  ISETP.GT.AND P1, PT, R0, 0x91, P2 ;  /* 0x000000910000780c */ /* 0x000fe20001724270 */
[----:B------:R1:W-:Y:S01]  /*12890*/  @P4 STG.E.U16 desc[UR36][R4.64+0x120], R10 ;  /* 0x0001200a04004986 */ /* 0x0003e2000c101524 */
[----:B--2---:R-:W-:Y:S01]  /*128a0*/  PRMT R12, R8, 0x7610, R12 ;  /* 0x00007610080c7816 */ /* 0x004fe2000000000c */
[-C--:B------:R-:W-:Y:S01]  /*128b0*/  FMUL R8, R199, R2.reuse ;  /* 0x00000002c7087220 */ /* 0x080fe20000400000 */
[----:B0-----:R-:W-:Y:S01]  /*128c0*/  F2FP.F16.F32.PACK_AB R9, RZ, R3 ;  /* 0x00000003ff09723e */ /* 0x001fe200000000ff */
[----:B------:R-:W-:Y:S01]  /*128d0*/  FMUL R3, R200, R2 ;  /* 0x00000002c8037220 */ /* 0x000fe20000400000 */
[----:B------:R-:W-:Y:S01]  /*128e0*/  ISETP.GT.AND P4, PT, R0, 0x98, P3 ;  /* 0x000000980000780c */ /* 0x000fe20001f84270 */
[----:B------:R0:W-:Y:S03]  /*128f0*/  @P5 STG.E.U16 desc[UR36][R4.64+0x122], R11 ;  /* 0x0001220b04005986 */ /* 0x0001e6000c101524 */
[----:B------:R-:W-:-:S02]  /*12900*/  F2FP.F16.F32.PACK_AB R3, RZ, R3 ;  /* 0x00000003ff03723e */ /* 0x000fc400000000ff */
[----:B-1----:R-:W-:Y:S01]  /*12910*/  PRMT R10, R9, 0x7610, R10 ;  /* 0x00007610090a7816 */ /* 0x002fe2000000000a */
[----:B------:R-:W-:Y:S01]  /*12920*/  FMUL R9, R198, R2 ;  /* 0x00000002c6097220 */ /* 0x000fe20000400000 */
[----:B------:R-:W-:Y:S01]  /*12930*/  F2FP.F16.F32.PACK_AB R8, RZ, R8 ;  /* 0x00000008ff08723e */ /* 0x000fe200000000ff */
[----:B------:R1:W-:Y:S01]  /*12940*/  @P0 STG.E.U16 desc[UR36][R6.64+0x120], R12 ;  /* 0x0001200c06000986 */ /* 0x0003e2000c101524 */
[----:B0-----:R-:W-:Y:S01]  /*12950*/  PRMT R11, R3, 0x7610, R11 ;  /* 0x00007610030b7816 */ /* 0x001fe2000000000b */
[----:B------:R-:W-:Y:S01]  /*12960*/  FMUL R3, R197, R2 ;  /* 0x00000002c5037220 */ /* 0x000fe20000400000 */
[C---:B------:R-:W-:Y:S01]  /*12970*/  ISETP.GT.AND P5, PT, R0.reuse, 0x99, P3 ;  /* 0x000000990000780c */ /* 0x040fe20001fa4270 */
[----:B------:R0:W-:Y:S01]  /*12980*/  @P1 STG.E.U16 desc[UR36][R6.64+0x122], R10 ;  /* 0x0001220a06001986 */ /* 0x0001e2000c101524 */
[----:B------:R-:W-:Y:S02]  /*12990*/  ISETP.GT.AND P1, PT, R0, 0x98, P2 ;  /* 0x000000980000780c */ /* 0x000fe40001724270 */
[----:B------:R-:W-:-:S02]  /*129a0*/  F2FP.F16.F32.PACK_AB R9, RZ, R9 ;  /* 0x00000009ff09723e */ /* 0x000fc400000000ff */
[----:B-1----:R-:W-:Y:S02]  /*129b0*/  PRMT R12, R8, 0x7610, R12 ;  /* 0x00007610080c7816 */ /* 0x002fe4000000000c */
[----:B------:R-:W-:Y:S01]  /*129c0*/  F2FP.F16.F32.PACK_AB R8, RZ, R3 ;  /* 0x00000003ff08723e */ /* 0x000fe200000000ff */
[-C--:B------:R-:W-:Y:S01]  /*129d0*/  FMUL R3, R196, R2.reuse ;  /* 0x00000002c4037220 */ /* 0x080fe20000400000 */
[C---:B------:R-:W-:Y:S01]  /*129e0*/  ISETP.GT.AND P0, PT, R0.reuse, 0x99, P2 ;  /* 0x000000990000780c */ /* 0x040fe20001704270 */
[----:B------:R1:W-:Y:S01]  /*129f0*/  @P4 STG.E.U16 desc[UR36][R4.64+0x130], R11 ;  /* 0x0001300b04004986 */ /* 0x0003e2000c101524 */
[----:B------:R-:W-:Y:S02]  /*12a00*/  ISETP.GT.AND P4, PT, R0, 0xa0, P3 ;  /* 0x000000a00000780c */ /* 0x000fe40001f84270 */
[----:B------:R-:W-:Y:S02]  /*12a10*/  PRMT R13, R9, 0x7610, R13 ;  /* 0x00007610090d7816 */ /* 0x000fe4000000000d */
        /* <DEDUP_REMOVED lines=68> */
[----:B------:R-:W-:Y:S02]  /*12e60*/  ISETP.GT.AND P1, PT, R0, 0xb8, P2 ;  /* 0x000000b80000780c */ /* 0x000fe40001724270 */
[----:B------:R-:W-:Y:S02]  /*12e70*/  F2FP.F16.F32.PACK_AB R8, RZ, R8 ;  /* 0x00000008ff08723e */ /* 0x000fe400000000ff */
[----:B0-----:R-:W-:Y:S01]  /*12e80*/  PRMT R10, R9, 0x7610, R10 ;  /* 0x00007610090a7816 */ /* 0x001fe2000000000a */
[-C--:B------:R-:W-:Y:S01]  /*12e90*/  FMUL R9, R180, R2.reuse ;  /* 0x00000002b4097220 */ /* 0x080fe20000400000 */
[----:B-1----:R-:W-:Y:S01]  /*12ea0*/  PRMT R11, R3, 0x7610, R11 ;  /* 0x00007610030b7816 */ /* 0x002fe2000000000b */
[----:B------:R-:W-:Y:S01]  /*12eb0*/  FMUL R3, R179, R2 ;  /* 0x00000002b3037220 */ /* 0x000fe20000400000 */
[----:B------:R0:W-:Y:S02]  /*12ec0*/  @P5 STG.E.U16 desc[UR36][R4.64+0x170], R12 ;  /* 0x0001700c04005986 */ /* 0x0001e4000c101524 */
[----:B------:R-:W-:-:S02]  /*12ed0*/  F2FP.F16.F32.PACK_AB R9, RZ, R9 ;  /* 0x00000009ff09723e */ /* 0x000fc400000000ff */
[C---:B------:R-:W-:Y:S02]  /*12ee0*/  ISETP.GT.AND P4, PT, R0.reuse, 0xb9, P2 ;  /* 0x000000b90000780c */ /* 0x040fe40001784270 */
[----:B------:R-:W-:Y:S02]  /*12ef0*/  ISETP.GT.AND P5, PT, R0, 0xc0, P3 ;  /* 0x000000c00000780c */ /* 0x000fe40001fa4270 */
[----:B0-----:R-:W-:Y:S02]  /*12f00*/  PRMT R12, R8, 0x7610, R12 ;  /* 0x00007610080c7816 */ /* 0x001fe4000000000c */
[----:B------:R-:W-:Y:S01]  /*12f10*/  F2FP.F16.F32.PACK_AB R8, RZ, R3 ;  /* 0x00000003ff08723e */ /* 0x000fe200000000ff */
[----:B------:R-:W-:Y:S01]  /*12f20*/  FMUL R3, R178, R2 ;  /* 0x00000002b2037220 */ /* 0x000fe20000400000 */
[----:B------:R-:W-:Y:S01]  /*12f30*/  PRMT R13, R9, 0x7610, R13 ;  /* 0x00007610090d7816 */ /* 0x000fe2000000000d */
[----:B------:R0:W-:Y:S01]  /*12f40*/  @P6 STG.E.U16 desc[UR36][R4.64+0x172], R10 ;  /* 0x0001720a04006986 */ /* 0x0001e2000c101524 */
[----:B------:R-:W-:-:S02]  /*12f50*/  ISETP.GT.AND P0, PT, R0, 0xc1, P3 ;  /* 0x000000c10000780c */ /* 0x000fc40001f04270 */
[----:B------:R-:W-:Y:S01]  /*12f60*/  F2FP.F16.F32.PACK_AB R9, RZ, R3 ;  /* 0x00000003ff09723e */ /* 0x000fe200000000ff */
[----:B------:R1:W-:Y:S01]  /*12f70*/  @P1 STG.E.U16 desc[UR36][R6.64+0x170], R11 ;  /* 0x0001700b06001986 */ /* 0x0003e2000c101524 */
[-C--:B------:R-:W-:Y:S01]  /*12f80*/  FMUL R3, R176, R2.reuse ;  /* 0x00000002b0037220 */ /* 0x080fe20000400000 */
[----:B------:R-:W-:Y:S02]  /*12f90*/  ISETP.GT.AND P1, PT, R0, 0xc0, P2 ;  /* 0x000000c00000780c */ /* 0x000fe40001724270 */
        /* <DEDUP_REMOVED lines=40> */
[C---:B------:R-:W-:Y:S01]  /*13220*/  ISETP.GT.AND P0, PT, R0.reuse, 0xd0, P2 ;  /* 0x000000d00000780c */ /* 0x040fe20001704270 */
        /* <DEDUP_REMOVED lines=11> */
[----:B------:R-:W-:Y:S01]  /*132e0*/  ISETP.GT.AND P5, PT, R0, 0xd9, P3 ;  /* 0x000000d90000780c */ /* 0x000fe20001fa4270 */
[----:B------:R-:W-:Y:S01]  /*132f0*/  FMUL R8, R166, R2 ;  /* 0x00000002a6087220 */ /* 0x000fe20000400000 */
[----:B------:R-:W-:Y:S01]  /*13300*/  @P0 STG.E.U16 desc[UR36][R6.64+0x1a0], R14 ;  /* 0x0001a00e06000986 */ /* 0x000fe2000c101524 */
[----:B------:R-:W-:-:S03]  /*13310*/  ISETP.GT.AND P0, PT, R0, 0xd8, P2 ;  /* 0x000000d80000780c */ /* 0x000fc60001704270 */
[----:B------:R0:W-:Y:S01]  /*13320*/  @P1 STG.E.U16 desc[UR36][R6.64+0x1a2], R9 ;  /* 0x0001a20906001986 */ /* 0x0001e2000c101524 */
[----:B------:R-:W-:Y:S02]  /*13330*/  F2FP.F16.F32.PACK_AB R8, RZ, R8 ;  /* 0x00000008ff08723e */ /* 0x000fe400000000ff */
[----:B------:R-:W-:Y:S02]  /*13340*/  ISETP.GT.AND P1, PT, R0, 0xd9, P2 ;  /* 0x000000d90000780c */ /* 0x000fe40001724270 */
        /* <DEDUP_REMOVED lines=16> */
[----:B------:R1:W-:Y:S01]  /*13450*/  @P1 STG.E.U16 desc[UR36][R6.64+0x1b2], R10 ;  /* 0x0001b20a06001986 */ /* 0x0003e2000c101524 */
[----:B------:R-:W-:Y:S02]  /*13460*/  ISETP.GT.AND P1, PT, R0, 0xe0, P2 ;  /* 0x000000e00000780c */ /* 0x000fe40001724270 */
[----:B0-----:R-:W-:Y:S02]  /*13470*/  PRMT R12, R8, 0x7610, R12 ;  /* 0x00007610080c7816 */ /* 0x001fe4000000000c */
[----:B------:R-:W-:Y:S01]  /*13480*/  F2FP.F16.F32.PACK_AB R8, RZ, R3 ;  /* 0x00000003ff08723e */ /* 0x000fe200000000ff */
[-C--:B------:R-:W-:Y:S01]  /*13490*/  FMUL R3, R160, R2.reuse ;  /* 0x00000002a0037220 */ /* 0x080fe20000400000 */
[----:B------:R-:W-:Y:S01]  /*134a0*/  ISETP.GT.AND P0, PT, R0, 0xe1, P2 ;  /* 0x000000e10000780c */ /* 0x000fe20001704270 */
[----:B------:R0:W-:Y:S01]  /*134b0*/  @P4 STG.E.U16 desc[UR36][R4.64+0x1c0], R11 ;  /* 0x0001c00b04004986 */ /* 0x0001e2000c101524 */
[----:B-1----:R-:W-:Y:S02]  /*134c0*/  PRMT R10, R9, 0x7610, R10 ;  /* 0x00007610090a7816 */ /* 0x002fe4000000000a */
[----:B------:R-:W-:Y:S01]  /*134d0*/  PRMT R13, R8, 0x7610, R13 ;  /* 0x00007610080d7816 */ /* 0x000fe2000000000d */
[----:B------:R-:W-:Y:S01]  /*134e0*/  @P5 STG.E.U16 desc[UR36][R4.64+0x1c2], R12 ;  /* 0x0001c20c04005986 */ /* 0x000fe2000c101524 */
[----:B------:R-:W-:Y:S01]  /*134f0*/  FMUL R8, R159, R2 ;  /* 0x000000029f087220 */ /* 0x000fe20000400000 */
[----:B------:R-:W-:-:S02]  /*13500*/  ISETP.GT.AND P4, PT, R0, 0xe8, P3 ;  /* 0x000000e80000780c */ /* 0x000fc40001f84270 */
[----:B------:R-:W-:Y:S01]  /*13510*/  F2FP.F16.F32.PACK_AB R9, RZ, R3 ;  /* 0x00000003ff09723e */ /* 0x000fe200000000ff */
[----:B------:R-:W-:Y:S01]  /*13520*/  FMUL R3, R158, R2 ;  /* 0x000000029e037220 */ /* 0x000fe20000400000 */
[C---:B------:R-:W-:Y:S02]  /*13530*/  ISETP.GT.AND P5, PT, R0.reuse, 0xe9, P3 ;  /* 0x000000e90000780c */ /* 0x040fe40001fa4270 */
[----:B------:R-:W-:Y:S02]  /*13540*/  ISETP.GT.AND P6, PT, R0, 0xe8, P2 ;  /* 0x000000e80000780c */ /* 0x000fe400017c4270 */
[----:B------:R-:W-:Y:S01]  /*13550*/  F2FP.F16.F32.PACK_AB R8, RZ, R8 ;  /* 0x00000008ff08723e */ /* 0x000fe200000000ff */
[----:B------:R1:W-:Y:S01]  /*13560*/  @P1 STG.E.U16 desc[UR36][R6.64+0x1c0], R10 ;  /* 0x0001c00a06001986 */ /* 0x0003e2000c101524 */
[----:B------:R-:W-:Y:S02]  /*13570*/  F2FP.F16.F32.PACK_AB R3, RZ, R3 ;  /* 0x00000003ff03723e */ /* 0x000fe400000000ff */
[----:B0-----:R-:W-:-:S02]  /*13580*/  PRMT R11, R8, 0x7610, R11 ;  /* 0x00007610080b7816 */ /* 0x001fc4000000000b */
[----:B------:R-:W-:Y:S01]  /*13590*/  PRMT R18, R3, 0x7610, R18 ;  /* 0x0000761003127816 */ /* 0x000fe20000000012 */
[----:B------:R0:W-:Y:S01]  /*135a0*/  @P0 STG.E.U16 desc[UR36][R6.64+0x1c2], R13 ;  /* 0x0001c20d06000986 */ /* 0x0001e2000c101524 */
[----:B-1----:R-:W-:Y:S01]  /*135b0*/  PRMT R10, R9, 0x7610, R10 ;  /* 0x00007610090a7816 */ /* 0x002fe2000000000a */
[----:B------:R-:W-:-:S04]  /*135c0*/  FMUL R3, R157, R2 ;  /* 0x000000029d037220 */ /* 0x000fc80000400000 */
[----:B------:R-:W-:Y:S01]  /*135d0*/  @P4 STG.E.U16 desc[UR36][R4.64+0x1d0], R10 ;  /* 0x0001d00a04004986 */ /* 0x000fe2000c101524 */
[----:B------:R-:W-:-:S03]  /*135e0*/  ISETP.GT.AND P4, PT, R0, 0xe9, P2 ;  /* 0x000000e90000780c */ /* 0x000fc60001784270 */
[----:B------:R1:W-:Y:S01]  /*135f0*/  @P5 STG.E.U16 desc[UR36][R4.64+0x1d2], R11 ;  /* 0x0001d20b04005986 */ /* 0x0003e2000c101524 */
[----:B------:R-:W-:-:S03]  /*13600*/  ISETP.GT.AND P5, PT, R0, 0xf0, P3 ;  /* 0x000000f00000780c */ /* 0x000fc60001fa4270 */
[----:B------:R-:W-:Y:S01]  /*13610*/  @P6 STG.E.U16 desc[UR36][R6.64+0x1d0], R18 ;  /* 0x0001d01206006986 */ /* 0x000fe2000c101524 */
[----:B------:R-:W-:Y:S01]  /*13620*/  ISETP.GT.AND P6, PT, R0, 0xf1, P3 ;  /* 0x000000f10000780c */ /* 0x000fe20001fc4270 */
[-C--:B------:R-:W-:Y:S01]  /*13630*/  FMUL R8, R156, R2.reuse ;  /* 0x000000029c087220 */ /* 0x080fe20000400000 */
[----:B------:R-:W-:Y:S01]  /*13640*/  FMUL R9, R155, R2 ;  /* 0x000000029b097220 */ /* 0x000fe20000400000 */
[----:B0-----:R-:W-:-:S03]  /*13650*/  F2FP.F16.F32.PACK_AB R13, RZ, R3 ;  /* 0x00000003ff0d723e */ /* 0x001fc600000000ff */
[----:B------:R-:W-:Y:S02]  /*13660*/  F2FP.F16.F32.PACK_AB R14, RZ, R8 ;  /* 0x00000008ff0e723e */ /* 0x000fe400000000ff */
[----:B------:R-:W-:Y:S01]  /*13670*/  F2FP.F16.F32.PACK_AB R15, RZ, R9 ;  /* 0x00000009ff0f723e */ /* 0x000fe200000000ff */
[----:B------:R-:W-:Y:S01]  /*13680*/  @P4 STG.E.U16 desc[UR36][R6.64+0x1d2], R13 ;  /* 0x0001d20d06004986 */ /* 0x000fe2000c101524 */
[----:B------:R-:W-:-:S03]  /*13690*/  ISETP.GT.AND P4, PT, R0, 0xf1, P2 ;  /* 0x000000f10000780c */ /* 0x000fc60001784270 */
[----:B------:R-:W-:Y:S04]  /*136a0*/  @P5 STG.E.U16 desc[UR36][R4.64+0x1e0], R14 ;  /* 0x0001e00e04005986 */ /* 0x000fe8000c101524 */
[----:B------:R-:W-:Y:S01]  /*136b0*/  @P6 STG.E.U16 desc[UR36][R4.64+0x1e2], R15 ;  /* 0x0001e20f04006986 */ /* 0x000fe2000c101524 */
[----:B------:R-:W-:Y:S01]  /*136c0*/  ISETP.GT.AND P6, PT, R0, 0xf0, P2 ;  /* 0x000000f00000780c */ /* 0x000fe200017c4270 */
[-C--:B-1----:R-:W-:Y:S01]  /*136d0*/  FMUL R11, R154, R2.reuse ;  /* 0x000000029a0b7220 */ /* 0x082fe20000400000 */
[----:B------:R-:W-:-:S04]  /*136e0*/  FMUL R12, R23, R2 ;  /* 0x00000002170c7220 */ /* 0x000fc80000400000 */
[----:B------:R-:W-:Y:S02]  /*136f0*/  F2FP.F16.F32.PACK_AB R11, RZ, R11 ;  /* 0x0000000bff0b723e */ /* 0x000fe400000000ff */
[----:B------:R-:W-:Y:S02]  /*13700*/  F2FP.F16.F32.PACK_AB R12, RZ, R12 ;  /* 0x0000000cff0c723e */ /* 0x000fe400000000ff */
[C---:B------:R-:W-:Y:S02]  /*13710*/  ISETP.GT.AND P5, PT, R0.reuse, 0xf8, P3 ;  /* 0x000000f80000780c */ /* 0x040fe40001fa4270 */
[----:B------:R-:W-:Y:S01]  /*13720*/  ISETP.GT.AND P3, PT, R0, 0xf9, P3 ;  /* 0x000000f90000780c */ /* 0x000fe20001f64270 */
[----:B------:R-:W-:Y:S01]  /*13730*/  @P6 STG.E.U16 desc[UR36][R6.64+0x1e0], R11 ;  /* 0x0001e00b06006986 */ /* 0x000fe2000c101524 */
[----:B------:R-:W-:-:S03]  /*13740*/  FMUL R10, R22, R2 ;  /* 0x00000002160a7220 */ /* 0x000fc60000400000 */
[----:B------:R0:W-:Y:S01]  /*13750*/  @P4 STG.E.U16 desc[UR36][R6.64+0x1e2], R12 ;  /* 0x0001e20c06004986 */ /* 0x0001e2000c101524 */
[----:B------:R-:W-:Y:S01]  /*13760*/  ISETP.GT.AND P4, PT, R0, 0xf8, P2 ;  /* 0x000000f80000780c */ /* 0x000fe20001784270 */
[-C--:B------:R-:W-:Y:S01]  /*13770*/  FMUL R9, R21, R2.reuse ;  /* 0x0000000215097220 */ /* 0x080fe20000400000 */
[-C--:B------:R-:W-:Y:S01]  /*13780*/  FMUL R8, R19, R2.reuse ;  /* 0x0000000213087220 */ /* 0x080fe20000400000 */
[----:B------:R-:W-:Y:S01]  /*13790*/  FMUL R3, R20, R2 ;  /* 0x0000000214037220 */ /* 0x000fe20000400000 */
[----:B------:R-:W-:Y:S02]  /*137a0*/  F2FP.F16.F32.PACK_AB R10, RZ, R10 ;  /* 0x0000000aff0a723e */ /* 0x000fe400000000ff */
[----:B------:R-:W-:Y:S02]  /*137b0*/  ISETP.GT.AND P2, PT, R0, 0xf9, P2 ;  /* 0x000000f90000780c */ /* 0x000fe40001744270 */
[----:B------:R-:W-:Y:S02]  /*137c0*/  F2FP.F16.F32.PACK_AB R9, RZ, R9 ;  /* 0x00000009ff09723e */ /* 0x000fe400000000ff */
[----:B------:R-:W-:-:S02]  /*137d0*/  F2FP.F16.F32.PACK_AB R8, RZ, R8 ;  /* 0x00000008ff08723e */ /* 0x000fc400000000ff */
[----:B------:R-:W-:Y:S01]  /*137e0*/  F2FP.F16.F32.PACK_AB R3, RZ, R3 ;  /* 0x00000003ff03723e */ /* 0x000fe200000000ff */
[----:B------:R-:W-:Y:S01]  /*137f0*/  @P5 STG.E.U16 desc[UR36][R4.64+0x1f0], R10 ;  /* 0x0001f00a04005986 */ /* 0x000fe2000c101524 */
[----:B0-----:R-:W-:Y:S01]  /*13800*/  PRMT R12, R8, 0x7610, R12 ;  /* 0x00007610080c7816 */ /* 0x001fe2000000000c */
[----:B------:R-:W-:Y:S01]  /*13810*/  @P4 IMAD.MOV.U32 R8, RZ, RZ, R6 ;  /* 0x000000ffff084224 */ /* 0x000fe200078e0006 */
[----:B------:R-:W-:Y:S01]  /*13820*/  PRMT R11, R3, 0x7610, R11 ;  /* 0x00007610030b7816 */ /* 0x000fe2000000000b */
[----:B------:R0:W-:Y:S01]  /*13830*/  @P3 STG.E.U16 desc[UR36][R4.64+0x1f2], R9 ;  /* 0x0001f20904003986 */ /* 0x0001e2000c101524 */
[----:B------:R-:W-:Y:S01]  /*13840*/  USHF.L.U32 UR12, UR8, 0x8, URZ ;  /* 0x00000008080c7899 */ /* 0x000fe2000800063f */
[----:B------:R-:W-:Y:S01]  /*13850*/  ISETP.GT.AND P1, PT, R153, 0x80, PT ;  /* 0x000000809900780c */ /* 0x000fe20003f24270 */
[----:B------:R-:W-:Y:S01]  /*13860*/  USHF.L.U64.HI UR11, UR8, 0x8, UR9 ;  /* 0x00000008080b7899 */ /* 0x000fe20008010209 */
[----:B0-----:R-:W-:-:S03]  /*13870*/  @P4 IMAD.MOV.U32 R9, RZ, RZ, R7 ;  /* 0x000000ffff094224 */ /* 0x001fc600078e0007 */
[----:B------:R-:W-:Y:S02]  /*13880*/  IMAD.U32 R3, RZ, RZ, UR12 ;  /* 0x0000000cff037e24 */ /* 0x000fe4000f8e00ff */
[----:B------:R0:W-:Y:S01]  /*13890*/  @P4 STG.E.U16 desc[UR36][R8.64+0x1f0], R11 ;  /* 0x0001f00b08004986 */ /* 0x0001e2000c101524 */
[C---:B------:R-:W-:Y:S02]  /*138a0*/  ISETP.GT.AND P3, PT, R0.reuse, RZ, P1 ;  /* 0x000000ff0000720c */ /* 0x040fe40000f64270 */
[----:B------:R-:W-:Y:S01]  /*138b0*/  ISETP.GT.AND P4, PT, R0, 0x1, P1 ;  /* 0x000000010000780c */ /* 0x000fe20000f84270 */
[-C--:B------:R-:W-:Y:S01]  /*138c0*/  FMUL R24, R24, R2.reuse ;  /* 0x0000000218187220 */ /* 0x080fe20000400000 */
[----:B------:R-:W-:Y:S01]  /*138d0*/  FMUL R25, R25, R2 ;  /* 0x0000000219197220 */ /* 0x000fe20000400000 */
[----:B0-----:R-:W-:Y:S01]  /*138e0*/  @P2 IMAD.MOV.U32 R8, RZ, RZ, R6 ;  /* 0x000000ffff082224 */ /* 0x001fe200078e0006 */
[----:B------:R-:W-:Y:S01]  /*138f0*/  @P2 MOV R9, R7 ;  /* 0x0000000700092202 */ /* 0x000fe20000000f00 */
[----:B------:R-:W-:-:S04]  /*13900*/  IMAD.U32 R7, RZ, RZ, UR11 ;  /* 0x0000000bff077e24 */ /* 0x000fc8000f8e00ff */
[----:B------:R0:W-:Y:S01]  /*13910*/  @P2 STG.E.U16 desc[UR36][R8.64+0x1f2], R12 ;  /* 0x0001f20c08002986 */ /* 0x0001e2000c101524 */
[C---:B------:R-:W-:Y:S02]  /*13920*/  IADD3 R6, P2, P6, R4.reuse, UR5, R3 ;  /* 0x0000000504067c10 */ /* 0x040fe4000fe5e003 */
[----:B------:R-:W-:Y:S02]  /*13930*/  IADD3 R4, P5, R4, UR12, RZ ;  /* 0x0000000c04047c10 */ /* 0x000fe4000ffbe0ff */
[----:B------:R-:W-:Y:S02]  /*13940*/  IADD3.X R7, R5, UR4, R7, P2, P6 ;  /* 0x0000000405077c10 */ /* 0x000fe400097ec407 */
[----:B------:R-:W-:Y:S02]  /*13950*/  ISETP.GT.AND P0, PT, R153, 0x88, PT ;  /* 0x000000889900780c */ /* 0x000fe40003f04270 */
[----:B------:R-:W-:Y:S02]  /*13960*/  F2FP.F16.F32.PACK_AB R24, RZ, R24 ;  /* 0x00000018ff18723e */ /* 0x000fe400000000ff */
[----:B------:R-:W-:-:S02]  /*13970*/  IADD3.X R5, R5, UR11, RZ, P5, !PT ;  /* 0x0000000b05057c10 */ /* 0x000fc4000affe4ff */
[----:B------:R-:W-:Y:S02]  /*13980*/  F2FP.F16.F32.PACK_AB R25, RZ, R25 ;  /* 0x00000019ff19723e */ /* 0x000fe400000000ff */
[C---:B------:R-:W-:Y:S01]  /*13990*/  ISETP.GT.AND P2, PT, R0.reuse, RZ, P0 ;  /* 0x000000ff0000720c */ /* 0x040fe20000744270 */
[----:B------:R-:W-:Y:S01]  /*139a0*/  @P3 STG.E.U16 desc[UR36][R4.64], R24 ;  /* 0x0000001804003986 */ /* 0x000fe2000c101524 */
[----:B------:R-:W-:Y:S01]  /*139b0*/  ISETP.GT.AND P3, PT, R0, 0x1, P0 ;  /* 0x000000010000780c */ /* 0x000fe20000764270 */
[-C--:B------:R-:W-:Y:S02]  /*139c0*/  FMUL R26, R26, R2.reuse ;  /* 0x000000021a1a7220 */ /* 0x080fe40000400000 */
[----:B------:R-:W-:Y:S01]  /*139d0*/  @P4 STG.E.U16 desc[UR36][R4.64+0x2], R25 ;  /* 0x0000021904004986 */ /* 0x000fe2000c101524 */
[----:B------:R-:W-:Y:S01]  /*139e0*/  ISETP.GT.AND P4, PT, R0, 0x8, P1 ;  /* 0x000000080000780c */ /* 0x000fe20000f84270 */
[-C--:B------:R-:W-:Y:S01]  /*139f0*/  FMUL R27, R27, R2.reuse ;  /* 0x000000021b1b7220 */ /* 0x080fe20000400000 */
[----:B0-----:R-:W-:Y:S01]  /*13a00*/  IADD3 R8, P5, R4, UR5, RZ ;  /* 0x0000000504087c10 */ /* 0x001fe2000ffbe0ff */
[----:B------:R-:W-:Y:S01]  /*13a10*/  FMUL R28, R28, R2 ;  /* 0x000000021c1c7220 */ /* 0x000fe20000400000 */
[----:B------:R-:W-:-:S02]  /*13a20*/  F2FP.F16.F32.PACK_AB R26, RZ, R26 ;  /* 0x0000001aff1a723e */ /* 0x000fc400000000ff */
[----:B------:R-:W-:Y:S02]  /*13a30*/  IADD3.X R9, R5, UR4, RZ, P5, !PT ;  /* 0x0000000405097c10 */ /* 0x000fe4000affe4ff */
[----:B------:R-:W-:Y:S02]  /*13a40*/  F2FP.F16.F32.PACK_AB R27, RZ, R27 ;  /* 0x0000001bff1b723e */ /* 0x000fe400000000ff */
[----:B------:R-:W-:Y:S01]  /*13a50*/  F2FP.F16.F32.PACK_AB R28, RZ, R28 ;  /* 0x0000001cff1c723e */ /* 0x000fe200000000ff */
[----:B------:R-:W-:Y:S01]  /*13a60*/  @P2 STG.E.U16 desc[UR36][R8.64], R26 ;  /* 0x0000001a08002986 */ /* 0x000fe2000c101524 */
[C---:B------:R-:W-:Y:S02]  /*13a70*/  ISETP.GT.AND P5, PT, R0.reuse, 0x9, P1 ;  /* 0x000000090000780c */ /* 0x040fe40000fa4270 */
[C---:B------:R-:W-:Y:S01]  /*13a80*/  ISETP.GT.AND P2, PT, R0.reuse, 0x8, P0 ;  /* 0x000000080000780c */ /* 0x040fe20000744270 */
[----:B------:R-:W-:Y:S01]  /*13a90*/  @P3 STG.E.U16 desc[UR36][R8.64+0x2], R27 ;  /* 0x0000021b08003986 */ /* 0x000fe2000c101524 */
[-C--:B------:R-:W-:Y:S01]  /*13aa0*/  FMUL R29, R29, R2.reuse ;  /* 0x000000021d1d7220 */ /* 0x080fe20000400000 */
[----:B------:R-:W-:Y:S01]  /*13ab0*/  ISETP.GT.AND P3, PT, R0, 0x9, P0 ;  /* 0x000000090000780c */ /* 0x000fe20000764270 */
[-C--:B------:R-:W-:Y:S01]  /*13ac0*/  FMUL R30, R30, R2.reuse ;  /* 0x000000021e1e7220 */ /* 0x080fe20000400000 */
[----:B------:R-:W-:Y:S01]  /*13ad0*/  @P4 STG.E.U16 desc[UR36][R4.64+0x10], R28 ;  /* 0x0000101c04004986 */ /* 0x000fe2000c101524 */
[----:B------:R-:W-:Y:S01]  /*13ae0*/  ISETP.GT.AND P4, PT, R0, 0x10, P1 ;  /* 0x000000100000780c */ /* 0x000fe20000f84270 */
[-C--:B------:R-:W-:Y:S01]  /*13af0*/  FMUL R31, R31, R2.reuse ;  /* 0x000000021f1f7220 */ /* 0x080fe20000400000 */
[----:B------:R-:W-:Y:S01]  /*13b00*/  IADD3 R10, P6, R4, UR5, RZ ;  /* 0x00000005040a7c10 */ /* 0x000fe2000ffde0ff */
[----:B------:R-:W-:Y:S01]  /*13b10*/  FMUL R32, R32, R2 ;  /* 0x0000000220207220 */ /* 0x000fe20000400000 */
[----:B------:R-:W-:-:S02]  /*13b20*/  F2FP.F16.F32.PACK_AB R29, RZ, R29 ;  /* 0x0000001dff1d723e */ /* 0x000fc400000000ff */
[----:B------:R-:W-:Y:S02]  /*13b30*/  F2FP.F16.F32.PACK_AB R30, RZ, R30 ;  /* 0x0000001eff1e723e */ /* 0x000fe400000000ff */
[----:B------:R-:W-:Y:S02]  /*13b40*/  IADD3.X R11, R5, UR4, RZ, P6, !PT ;  /* 0x00000004050b7c10 */ /* 0x000fe4000b7fe4ff */
[----:B------:R-:W-:Y:S01]  /*13b50*/  F2FP.F16.F32.PACK_AB R31, RZ, R31 ;  /* 0x0000001fff1f723e */ /* 0x000fe200000000ff */
[----:B------:R-:W-:Y:S01]  /*13b60*/  @P5 STG.E.U16 desc[UR36][R4.64+0x12], R29 ;  /* 0x0000121d04005986 */ /* 0x000fe2000c101524 */
[----:B------:R-:W-:Y:S02]  /*13b70*/  F2FP.F16.F32.PACK_AB R32, RZ, R32 ;  /* 0x00000020ff20723e */ /* 0x000fe400000000ff */
[C---:B------:R-:W-:Y:S01]  /*13b80*/  ISETP.GT.AND P5, PT, R0.reuse, 0x11, P1 ;  /* 0x000000110000780c */ /* 0x040fe20000fa4270 */
[----:B------:R-:W-:Y:S01]  /*13b90*/  @P2 STG.E.U16 desc[UR36][R10.64+0x10], R30 ;  /* 0x0000101e0a002986 */ /* 0x000fe2000c101524 */
[----:B------:R-:W-:Y:S01]  /*13ba0*/  ISETP.GT.AND P2, PT, R0, 0x10, P0 ;  /* 0x000000100000780c */ /* 0x000fe20000744270 */
[----:B------:R-:W-:-:S02]  /*13bb0*/  FMUL R33, R33, R2 ;  /* 0x0000000221217220 */ /* 0x000fc40000400000 */
[----:B------:R-:W-:Y:S01]  /*13bc0*/  @P3 STG.E.U16 desc[UR36][R6.64+0x12], R31 ;  /* 0x0000121f06003986 */ /* 0x000fe2000c101524 */
[----:B------:R-:W-:Y:S01]  /*13bd0*/  ISETP.GT.AND P3, PT, R0, 0x11, P0 ;  /* 0x000000110000780c */ /* 0x000fe20000764270 */
[-C--:B------:R-:W-:Y:S02]  /*13be0*/  FMUL R34, R34, R2.reuse ;  /* 0x0000000222227220 */ /* 0x080fe40000400000 */
[----:B------:R-:W-:Y:S01]  /*13bf0*/  @P4 STG.E.U16 desc[UR36][R4.64+0x20], R32 ;  /* 0x0000202004004986 */ /* 0x000fe2000c101524 */
[----:B------:R-:W-:Y:S01]  /*13c00*/  ISETP.GT.AND P4, PT, R0, 0x18, P1 ;  /* 0x000000180000780c */ /* 0x000fe20000f84270 */
[-C--:B------:R-:W-:Y:S01]  /*13c10*/  FMUL R35, R35, R2.reuse ;  /* 0x0000000223237220 */ /* 0x080fe20000400000 */
[----:B------:R-:W-:Y:S01]  /*13c20*/  FMUL R36, R36, R2 ;  /* 0x0000000224247220 */ /* 0x000fe20000400000 */
[----:B------:R-:W-:Y:S02]  /*13c30*/  F2FP.F16.F32.PACK_AB R33, RZ, R33 ;  /* 0x00000021ff21723e */ /* 0x000fe400000000ff */
[----:B------:R-:W-:-:S02]  /*13c40*/  F2FP.F16.F32.PACK_AB R34, RZ, R34 ;  /* 0x00000022ff22723e */ /* 0x000fc400000000ff */
[----:B------:R-:W-:Y:S01]  /*13c50*/  F2FP.F16.F32.PACK_AB R35, RZ, R35 ;  /* 0x00000023ff23723e */ /* 0x000fe200000000ff */
[----:B------:R-:W-:Y:S01]  /*13c60*/  @P5 STG.E.U16 desc[UR36][R4.64+0x22], R33 ;  /* 0x0000222104005986 */ /* 0x000fe2000c101524 */
[----:B------:R-:W-:Y:S02]  /*13c70*/  F2FP.F16.F32.PACK_AB R36, RZ, R36 ;  /* 0x00000024ff24723e */ /* 0x000fe400000000ff */
[C---:B------:R-:W-:Y:S01]  /*13c80*/  ISETP.GT.AND P5, PT, R0.reuse, 0x19, P1 ;  /* 0x000000190000780c */ /* 0x040fe20000fa4270 */
[----:B------:R-:W-:Y:S01]  /*13c90*/  @P2 STG.E.U16 desc[UR36][R6.64+0x20], R34 ;  /* 0x0000202206002986 */ /* 0x000fe2000c101524 */
[C---:B------:R-:W-:Y:S01]  /*13ca0*/  ISETP.GT.AND P2, PT, R0.reuse, 0x18, P0 ;  /* 0x000000180000780c */ /* 0x040fe20000744270 */
[-C--:B------:R-:W-:Y:S02]  /*13cb0*/  FMUL R37, R37, R2.reuse ;  /* 0x0000000225257220 */ /* 0x080fe40000400000 */
[----:B------:R-:W-:Y:S01]  /*13cc0*/  @P3 STG.E.U16 desc[UR36][R6.64+0x22], R35 ;  /* 0x0000222306003986 */ /* 0x000fe2000c101524 */
[----:B------:R-:W-:Y:S01]  /*13cd0*/  ISETP.GT.AND P3, PT, R0, 0x19, P0 ;  /* 0x000000190000780c */ /* 0x000fe20000764270 */
[----:B------:R-:W-:-:S02]  /*13ce0*/  FMUL R38, R38, R2 ;  /* 0x0000000226267220 */ /* 0x000fc40000400000 */
[----:B------:R-:W-:Y:S01]  /*13cf0*/  @P4 STG.E.U16 desc[UR36][R4.64+0x30], R36 ;  /* 0x0000302404004986 */ /* 0x000fe2000c101524 */
[----:B------:R-:W-:Y:S01]  /*13d00*/  ISETP.GT.AND P4, PT, R0, 0x20, P1 ;  /* 0x000000200000780c */ /* 0x000fe20000f84270 */
[-C--:B------:R-:W-:Y:S01]  /*13d10*/  FMUL R39, R39, R2.reuse ;  /* 0x0000000227277220 */ /* 0x080fe20000400000 */
[----:B------:R-:W-:Y:S01]  /*13d20*/  FMUL R40, R40, R2 ;  /* 0x0000000228287220 */ /* 0x000fe20000400000 */
[----:B------:R-:W-:Y:S02]  /*13d30*/  F2FP.F16.F32.PACK_AB R37, RZ, R37 ;  /* 0x00000025ff25723e */ /* 0x000fe400000000ff */
[----:B------:R-:W-:Y:S02]  /*13d40*/  F2FP.F16.F32.PACK_AB R38, RZ, R38 ;  /* 0x00000026ff26723e */ /* 0x000fe400000000ff */
[----:B------:R-:W-:Y:S01]  /*13d50*/  F2FP.F16.F32.PACK_AB R39, RZ, R39 ;  /* 0x00000027ff27723e */ /* 0x000fe200000000ff */
[----:B------:R-:W-:Y:S01]  /*13d60*/  @P5 STG.E.U16 desc[UR36][R4.64+0x32], R37 ;  /* 0x0000322504005986 */ /* 0x000fe2000c101524 */
[----:B------:R-:W-:-:S02]  /*13d70*/  F2FP.F16.F32.PACK_AB R40, RZ, R40 ;  /* 0x00000028ff28723e */ /* 0x000fc400000000ff */
[C---:B------:R-:W-:Y:S01]  /*13d80*/  ISETP.GT.AND P5, PT, R0.reuse, 0x21, P1 ;  /* 0x000000210000780c */ /* 0x040fe20000fa4270 */
[----:B------:R-:W-:Y:S01]  /*13d90*/  @P2 STG.E.U16 desc[UR36][R6.64+0x30], R38 ;  /* 0x0000302606002986 */ /* 0x000fe2000c101524 */
[C---:B------:R-:W-:Y:S01]  /*13da0*/  ISETP.GT.AND P2, PT, R0.reuse, 0x20, P0 ;  /* 0x000000200000780c */ /* 0x040fe20000744270 */
[-C--:B------:R-:W-:Y:S02]  /*13db0*/  FMUL R41, R41, R2.reuse ;  /* 0x0000000229297220 */ /* 0x080fe40000400000 */
[----:B------:R-:W-:Y:S01]  /*13dc0*/  @P3 STG.E.U16 desc[UR36][R6.64+0x32], R39 ;  /* 0x0000322706003986 */ /* 0x000fe2000c101524 */
[----:B------:R-:W-:Y:S01]  /*13dd0*/  ISETP.GT.AND P3, PT, R0, 0x21, P0 ;  /* 0x000000210000780c */ /* 0x000fe20000764270 */
[-C--:B------:R-:W-:Y:S02]  /*13de0*/  FMUL R42, R42, R2.reuse ;  /* 0x000000022a2a7220 */ /* 0x080fe40000400000 */
[----:B------:R-:W-:Y:S01]  /*13df0*/  @P4 STG.E.U16 desc[UR36][R4.64+0x40], R40 ;  /* 0x0000402804004986 */ /* 0x000fe2000c101524 */
[----:B------:R-:W-:Y:S01]  /*13e00*/  ISETP.GT.AND P4, PT, R0, 0x28, P1 ;  /* 0x000000280000780c */ /* 0x000fe20000f84270 */
[-C--:B------:R-:W-:Y:S01]  /*13e10*/  FMUL R43, R43, R2.reuse ;  /* 0x000000022b2b7220 */ /* 0x080fe20000400000 */
[----:B------:R-:W-:Y:S01]  /*13e20*/  FMUL R44, R44, R2 ;  /* 0x000000022c2c7220 */ /* 0x000fe20000400000 */
[----:B------:R-:W-:-:S02]  /*13e30*/  F2FP.F16.F32.PACK_AB R41, RZ, R41 ;  /* 0x00000029ff29723e */ /* 0x000fc400000000ff */
[----:B------:R-:W-:Y:S02]  /*13e40*/  F2FP.F16.F32.PACK_AB R42, RZ, R42 ;  /* 0x0000002aff2a723e */ /* 0x000fe400000000ff */
        /* <DEDUP_REMOVED lines=357> */
[----:B------:R-:W-:Y:S01]  /*154a0*/  ISETP.GT.AND P2, PT, R0, 0xd8, P0 ;  /* 0x000000d80000780c */ /* 0x000fe20000744270 */
[-C--:B------:R-:W-:Y:S02]  /*154b0*/  FMUL R133, R133, R2.reuse ;  /* 0x0000000285857220 */ /* 0x080fe40000400000 */
[----:B------:R-:W-:Y:S01]  /*154c0*/  @P3 STG.E.U16 desc[UR36][R6.64+0x1a2], R131 ;  /* 0x0001a28306003986 */ /* 0x000fe2000c101524 */
[----:B------:R-:W-:-:S03]  /*154d0*/  FMUL R134, R134, R2 ;  /* 0x0000000286867220 */ /* 0x000fc60000400000 */
[----:B------:R-:W-:Y:S01]  /*154e0*/  @P4 STG.E.U16 desc[UR36][R4.64+0x1b0], R132 ;  /* 0x0001b08404004986 */ /* 0x000fe2000c101524 */
[C---:B------:R-:W-:Y:S01]  /*154f0*/  ISETP.GT.AND P4, PT, R0.reuse, 0xd9, P0 ;  /* 0x000000d90000780c */ /* 0x040fe20000784270 */
[----:B------:R-:W-:Y:S01]  /*15500*/  FMUL R135, R135, R2 ;  /* 0x0000000287877220 */ /* 0x000fe20000400000 */
[----:B------:R-:W-:Y:S02]  /*15510*/  F2FP.F16.F32.PACK_AB R133, RZ, R133 ;  /* 0x00000085ff85723e */ /* 0x000fe400000000ff */
[----:B------:R-:W-:Y:S02]  /*15520*/  F2FP.F16.F32.PACK_AB R134, RZ, R134 ;  /* 0x00000086ff86723e */ /* 0x000fe400000000ff */
[----:B------:R-:W-:Y:S01]  /*15530*/  F2FP.F16.F32.PACK_AB R135, RZ, R135 ;  /* 0x00000087ff87723e */ /* 0x000fe200000000ff */
[----:B------:R-:W-:Y:S01]  /*15540*/  @P5 STG.E.U16 desc[UR36][R4.64+0x1b2], R133 ;  /* 0x0001b28504005986 */ /* 0x000fe2000c101524 */
[----:B------:R-:W-:-:S03]  /*15550*/  ISETP.GT.AND P5, PT, R0, 0xe0, P1 ;  /* 0x000000e00000780c */ /* 0x000fc60000fa4270 */
[----:B------:R-:W-:Y:S01]  /*15560*/  @P2 STG.E.U16 desc[UR36][R6.64+0x1b0], R134 ;  /* 0x0001b08606002986 */ /* 0x000fe2000c101524 */
[----:B------:R-:W-:Y:S01]  /*15570*/  ISETP.GT.AND P2, PT, R0, 0xe1, P1 ;  /* 0x000000e10000780c */ /* 0x000fe20000f44270 */
[-C--:B------:R-:W-:Y:S01]  /*15580*/  FMUL R136, R136, R2.reuse ;  /* 0x0000000288887220 */ /* 0x080fe20000400000 */
[C---:B------:R-:W-:Y:S01]  /*15590*/  ISETP.GT.AND P3, PT, R0.reuse, 0xe0, P0 ;  /* 0x000000e00000780c */ /* 0x040fe20000764270 */
[----:B------:R-:W-:Y:S01]  /*155a0*/  @P4 STG.E.U16 desc[UR36][R6.64+0x1b2], R135 ;  /* 0x0001b28706004986 */ /* 0x000fe2000c101524 */
[-C--:B------:R-:W-:Y:S01]  /*155b0*/  FMUL R137, R137, R2.reuse ;  /* 0x0000000289897220 */ /* 0x080fe20000400000 */
[----:B------:R-:W-:Y:S01]  /*155c0*/  ISETP.GT.AND P4, PT, R0, 0xe1, P0 ;  /* 0x000000e10000780c */ /* 0x000fe20000784270 */
[-C--:B------:R-:W-:Y:S01]  /*155d0*/  FMUL R138, R138, R2.reuse ;  /* 0x000000028a8a7220 */ /* 0x080fe20000400000 */
[----:B------:R-:W-:Y:S01]  /*155e0*/  FMUL R139, R139, R2 ;  /* 0x000000028b8b7220 */ /* 0x000fe20000400000 */
[----:B------:R-:W-:Y:S02]  /*155f0*/  F2FP.F16.F32.PACK_AB R136, RZ, R136 ;  /* 0x00000088ff88723e */ /* 0x000fe400000000ff */
[----:B------:R-:W-:-:S02]  /*15600*/  F2FP.F16.F32.PACK_AB R137, RZ, R137 ;  /* 0x00000089ff89723e */ /* 0x000fc400000000ff */
[----:B------:R-:W-:Y:S02]  /*15610*/  F2FP.F16.F32.PACK_AB R138, RZ, R138 ;  /* 0x0000008aff8a723e */ /* 0x000fe400000000ff */
[----:B------:R-:W-:Y:S01]  /*15620*/  F2FP.F16.F32.PACK_AB R139, RZ, R139 ;  /* 0x0000008bff8b723e */ /* 0x000fe200000000ff */
[----:B------:R-:W-:Y:S01]  /*15630*/  @P5 STG.E.U16 desc[UR36][R4.64+0x1c0], R136 ;  /* 0x0001c08804005986 */ /* 0x000fe2000c101524 */
[----:B------:R-:W-:-:S03]  /*15640*/  ISETP.GT.AND P5, PT, R0, 0xe9, P1 ;  /* 0x000000e90000780c */ /* 0x000fc60000fa4270 */
[----:B------:R-:W-:Y:S01]  /*15650*/  @P2 STG.E.U16 desc[UR36][R4.64+0x1c2], R137 ;  /* 0x0001c28904002986 */ /* 0x000fe2000c101524 */
[C---:B------:R-:W-:Y:S02]  /*15660*/  ISETP.GT.AND P2, PT, R0.reuse, 0xe8, P1 ;  /* 0x000000e80000780c */ /* 0x040fe40000f44270 */
[C---:B------:R-:W-:Y:S01]  /*15670*/  ISETP.GT.AND P6, PT, R0.reuse, 0xe8, P0 ;  /* 0x000000e80000780c */ /* 0x040fe200007c4270 */
[----:B------:R-:W-:Y:S01]  /*15680*/  @P3 STG.E.U16 desc[UR36][R6.64+0x1c0], R138 ;  /* 0x0001c08a06003986 */ /* 0x000fe2000c101524 */
[----:B------:R-:W-:Y:S01]  /*15690*/  ISETP.GT.AND P3, PT, R0, 0xe9, P0 ;  /* 0x000000e90000780c */ /* 0x000fe20000764270 */
[-C--:B------:R-:W-:Y:S01]  /*156a0*/  FMUL R140, R140, R2.reuse ;  /* 0x000000028c8c7220 */ /* 0x080fe20000400000 */
[-C--:B------:R-:W-:Y:S01]  /*156b0*/  FMUL R141, R141, R2.reuse ;  /* 0x000000028d8d7220 */ /* 0x080fe20000400000 */
[----:B------:R-:W-:Y:S01]  /*156c0*/  @P4 STG.E.U16 desc[UR36][R6.64+0x1c2], R139 ;  /* 0x0001c28b06004986 */ /* 0x000fe2000c101524 */
[----:B------:R-:W-:Y:S01]  /*156d0*/  ISETP.GT.AND P4, PT, R0, 0xf0, P1 ;  /* 0x000000f00000780c */ /* 0x000fe20000f84270 */
[-C--:B------:R-:W-:Y:S01]  /*156e0*/  FMUL R142, R142, R2.reuse ;  /* 0x000000028e8e7220 */ /* 0x080fe20000400000 */
[-C--:B------:R-:W-:Y:S01]  /*156f0*/  FMUL R143, R143, R2.reuse ;  /* 0x000000028f8f7220 */ /* 0x080fe20000400000 */
[----:B------:R-:W-:Y:S01]  /*15700*/  FMUL R144, R144, R2 ;  /* 0x0000000290907220 */ /* 0x000fe20000400000 */
[----:B------:R-:W-:-:S02]  /*15710*/  F2FP.F16.F32.PACK_AB R140, RZ, R140 ;  /* 0x0000008cff8c723e */ /* 0x000fc400000000ff */
[----:B------:R-:W-:Y:S02]  /*15720*/  F2FP.F16.F32.PACK_AB R141, RZ, R141 ;  /* 0x0000008dff8d723e */ /* 0x000fe400000000ff */
[----:B------:R-:W-:Y:S02]  /*15730*/  F2FP.F16.F32.PACK_AB R142, RZ, R142 ;  /* 0x0000008eff8e723e */ /* 0x000fe400000000ff */
[----:B------:R-:W-:Y:S02]  /*15740*/  F2FP.F16.F32.PACK_AB R143, RZ, R143 ;  /* 0x0000008fff8f723e */ /* 0x000fe400000000ff */
[----:B------:R-:W-:Y:S01]  /*15750*/  F2FP.F16.F32.PACK_AB R144, RZ, R144 ;  /* 0x00000090ff90723e */ /* 0x000fe200000000ff */
[----:B------:R-:W-:Y:S01]  /*15760*/  @P2 STG.E.U16 desc[UR36][R4.64+0x1d0], R140 ;  /* 0x0001d08c04002986 */ /* 0x000fe2000c101524 */
[----:B------:R-:W-:-:S03]  /*15770*/  ISETP.GT.AND P2, PT, R0, 0xf1, P1 ;  /* 0x000000f10000780c */ /* 0x000fc60000f44270 */
[----:B------:R-:W-:Y:S01]  /*15780*/  @P5 STG.E.U16 desc[UR36][R4.64+0x1d2], R141 ;  /* 0x0001d28d04005986 */ /* 0x000fe2000c101524 */
[----:B------:R-:W-:-:S03]  /*15790*/  ISETP.GT.AND P5, PT, R0, 0xf0, P0 ;  /* 0x000000f00000780c */ /* 0x000fc600007a4270 */
[----:B------:R-:W-:Y:S01]  /*157a0*/  @P6 STG.E.U16 desc[UR36][R6.64+0x1d0], R142 ;  /* 0x0001d08e06006986 */ /* 0x000fe2000c101524 */
[----:B------:R-:W-:-:S03]  /*157b0*/  FMUL R145, R145, R2 ;  /* 0x0000000291917220 */ /* 0x000fc60000400000 */
[----:B------:R-:W-:Y:S01]  /*157c0*/  @P3 STG.E.U16 desc[UR36][R6.64+0x1d2], R143 ;  /* 0x0001d28f06003986 */ /* 0x000fe2000c101524 */
[----:B------:R-:W-:-:S03]  /*157d0*/  ISETP.GT.AND P3, PT, R0, 0xf8, P1 ;  /* 0x000000f80000780c */ /* 0x000fc60000f64270 */
[----:B------:R-:W-:Y:S01]  /*157e0*/  @P4 STG.E.U16 desc[UR36][R4.64+0x1e0], R144 ;  /* 0x0001e09004004986 */ /* 0x000fe2000c101524 */
[----:B------:R-:W-:Y:S01]  /*157f0*/  ISETP.GT.AND P4, PT, R0, 0xf1, P0 ;  /* 0x000000f10000780c */ /* 0x000fe20000784270 */
[-C--:B------:R-:W-:Y:S01]  /*15800*/  FMUL R146, R146, R2.reuse ;  /* 0x0000000292927220 */ /* 0x080fe20000400000 */
[C---:B------:R-:W-:Y:S01]  /*15810*/  ISETP.GT.AND P1, PT, R0.reuse, 0xf9, P1 ;  /* 0x000000f90000780c */ /* 0x040fe20000f24270 */
[-C--:B------:R-:W-:Y:S01]  /*15820*/  FMUL R147, R147, R2.reuse ;  /* 0x0000000293937220 */ /* 0x080fe20000400000 */
[----:B------:R-:W-:Y:S01]  /*15830*/  ISETP.GT.AND P6, PT, R0, 0xf8, P0 ;  /* 0x000000f80000780c */ /* 0x000fe200007c4270 */
[-C--:B------:R-:W-:Y:S01]  /*15840*/  FMUL R148, R148, R2.reuse ;  /* 0x0000000294947220 */ /* 0x080fe20000400000 */
[----:B------:R-:W-:Y:S01]  /*15850*/  FMUL R149, R149, R2 ;  /* 0x0000000295957220 */ /* 0x000fe20000400000 */
[----:B------:R-:W-:Y:S02]  /*15860*/  F2FP.F16.F32.PACK_AB R145, RZ, R145 ;  /* 0x00000091ff91723e */ /* 0x000fe400000000ff */
[----:B------:R-:W-:-:S02]  /*15870*/  F2FP.F16.F32.PACK_AB R146, RZ, R146 ;  /* 0x00000092ff92723e */ /* 0x000fc400000000ff */
[----:B------:R-:W-:Y:S02]  /*15880*/  ISETP.GT.AND P0, PT, R0, 0xf9, P0 ;  /* 0x000000f90000780c */ /* 0x000fe40000704270 */
[----:B------:R-:W-:Y:S01]  /*15890*/  F2FP.F16.F32.PACK_AB R147, RZ, R147 ;  /* 0x00000093ff93723e */ /* 0x000fe200000000ff */
[----:B------:R-:W-:Y:S01]  /*158a0*/  FMUL R150, R150, R2 ;  /* 0x0000000296967220 */ /* 0x000fe20000400000 */
[----:B------:R-:W-:Y:S02]  /*158b0*/  F2FP.F16.F32.PACK_AB R148, RZ, R148 ;  /* 0x00000094ff94723e */ /* 0x000fe400000000ff */
[----:B------:R-:W-:Y:S01]  /*158c0*/  F2FP.F16.F32.PACK_AB R149, RZ, R149 ;  /* 0x00000095ff95723e */ /* 0x000fe200000000ff */
[----:B------:R-:W-:Y:S01]  /*158d0*/  FMUL R151, R151, R2 ;  /* 0x0000000297977220 */ /* 0x000fe20000400000 */
[----:B------:R-:W-:Y:S01]  /*158e0*/  @P2 STG.E.U16 desc[UR36][R4.64+0x1e2], R145 ;  /* 0x0001e29104002986 */ /* 0x000fe2000c101524 */
[----:B------:R-:W-:-:S03]  /*158f0*/  F2FP.F16.F32.PACK_AB R150, RZ, R150 ;  /* 0x00000096ff96723e */ /* 0x000fc600000000ff */
[----:B------:R-:W-:Y:S01]  /*15900*/  @P5 STG.E.U16 desc[UR36][R6.64+0x1e0], R146 ;  /* 0x0001e09206005986 */ /* 0x000fe2000c101524 */
[----:B------:R-:W-:-:S03]  /*15910*/  F2FP.F16.F32.PACK_AB R151, RZ, R151 ;  /* 0x00000097ff97723e */ /* 0x000fc600000000ff */
[----:B------:R-:W-:Y:S04]  /*15920*/  @P4 STG.E.U16 desc[UR36][R6.64+0x1e2], R147 ;  /* 0x0001e29306004986 */ /* 0x000fe8000c101524 */
[----:B------:R-:W-:Y:S04]  /*15930*/  @P3 STG.E.U16 desc[UR36][R4.64+0x1f0], R148 ;  /* 0x0001f09404003986 */ /* 0x000fe8000c101524 */
[----:B------:R0:W-:Y:S02]  /*15940*/  @P1 STG.E.U16 desc[UR36][R4.64+0x1f2], R149 ;  /* 0x0001f29504001986 */ /* 0x0001e4000c101524 */
[----:B0-----:R-:W-:-:S02]  /*15950*/  @P6 IMAD.MOV.U32 R4, RZ, RZ, R6 ;  /* 0x000000ffff046224 */ /* 0x001fc400078e0006 */
[----:B------:R-:W-:-:S05]  /*15960*/  @P6 IMAD.MOV.U32 R5, RZ, RZ, R7 ;  /* 0x000000ffff056224 */ /* 0x000fca00078e0007 */
[----:B------:R0:W-:Y:S04]  /*15970*/  @P6 STG.E.U16 desc[UR36][R4.64+0x1f0], R150 ;  /* 0x0001f09604006986 */ /* 0x0001e8000c101524 */
[----:B------:R0:W-:Y:S02]  /*15980*/  @P0 STG.E.U16 desc[UR36][R6.64+0x1f2], R151 ;  /* 0x0001f29706000986 */ /* 0x0001e4000c101524 */
.L_x_542:
[----:B------:R-:W-:Y:S05]  /*15990*/  BSYNC B0 ;  /* 0x0000000000007941 */ /* 0x000fea0003800000 */
.L_x_34:
[----:B0-----:R-:W2:Y:S04]  /*159a0*/  LDL.LU R5, [R1+0x200] ;  /* 0x0002000001057983 */ /* 0x001ea80000300800 */
[----:B------:R-:W2:Y:S01]  /*159b0*/  LDL.LU R4, [R1+0x204] ;  /* 0x0002040001047983 */ /* 0x000ea20000300800 */
[----:B------:R-:W-:Y:S01]  /*159c0*/  ULDC UR4, c[0x0][0xc] ;  /* 0x0000030000047ab9 */ /* 0x000fe20000000800 */
[----:B------:R-:W-:Y:S01]  /*159d0*/  ULDC UR5, c[0x0][0x10] ;  /* 0x0000040000057ab9 */ /* 0x000fe20000000800 */
[----:B-----5:R-:W2:Y:S01]  /*159e0*/  LDC R3, c[0x0][0x14] ;  /* 0x00000500ff037b82 */ /* 0x020ea20000000800 */
[----:B------:R-:W-:Y:S01]  /*159f0*/  UIMAD.WIDE.U32 UR4, UR4, UR5, URZ ;  /* 0x00000005040472a5 */ /* 0x000fe2000f8e003f */
[----:B----4-:R-:W-:Y:S01]  /*15a00*/  PRMT R0, RZ, 0x7610, R0 ;  /* 0x00007610ff007816 */ /* 0x010fe20000000000 */
[----:B------:R-:W-:Y:S01]  /*15a10*/  UMOV UR42, 0xffffffff ;  /* 0xffffffff002a7882 */ /* 0x000fe20000000000 */
[----:B------:R-:W-:-:S03]  /*15a20*/  UMOV UR43, 0xffffffff ;  /* 0xffffffff002b7882 */ /* 0x000fc60000000000 */
[----:B--2---:R-:W-:-:S04]  /*15a30*/  IMAD.WIDE.U32 R4, R3, UR4, R4 ;  /* 0x0000000403047c25 */ /* 0x004fc8000f8e0004 */
[----:B------:R-:W-:Y:S01]  /*15a40*/  IMAD R3, R3, UR5, RZ ;  /* 0x0000000503037c24 */ /* 0x000fe2000f8e02ff */
[----:B------:R-:W-:Y:S01]  /*15a50*/  ULDC.64 UR4, c[0x0][0x650] ;  /* 0x0001940000047ab9 */ /* 0x000fe20000000a00 */
[----:B------:R-:W-:Y:S01]  /*15a60*/  IMAD.MOV.U32 R7, RZ, RZ, R4 ;  /* 0x000000ffff077224 */ /* 0x000fe200078e0004 */
[----:B------:R-:W-:Y:S01]  /*15a70*/  ISETP.GE.U32.AND P0, PT, R4, UR4, PT ;  /* 0x0000000404007c0c */ /* 0x000fe2000bf06070 */
[----:B------:R-:W-:-:S05]  /*15a80*/  IMAD.IADD R6, R5, 0x1, R3 ;  /* 0x0000000105067824 */ /* 0x000fca00078e0203 */
[----:B------:R0:W-:Y:S01]  /*15a90*/  STL [R1+0x200], R6 ;  /* 0x0002000601007387 */ /* 0x0001e20000100800 */
[----:B------:R-:W-:-:S03]  /*15aa0*/  ISETP.GE.U32.AND.EX P0, PT, R6, UR5, PT, P0 ;  /* 0x0000000506007c0c */ /* 0x000fc6000bf06100 */
[----:B------:R0:W-:Y:S10]  /*15ab0*/  STL [R1+0x204], R7 ;  /* 0x0002040701007387 */ /* 0x0001f40000100800 */
[----:B0-----:R-:W-:Y:S05]  /*15ac0*/  @P0 BRA `(.L_x_543) ;  /* 0x0000000400880947 */ /* 0x001fea0003800000 */
[----:B------:R-:W0:Y:S01]  /*15ad0*/  S2UR UR6, SR_CTAID.X ;  /* 0x00000000000679c3 */ /* 0x000e220000002500 */
[----:B------:R-:W-:Y:S01]  /*15ae0*/  ULDC.64 UR12, c[0x0][0x628] ;  /* 0x00018a00000c7ab9 */ /* 0x000fe20000000a00 */
[----:B------:R-:W-:Y:S01]  /*15af0*/  ULDC UR4, c[0x0][0x150] ;  /* 0x0000540000047ab9 */ /* 0x000fe20000000800 */
[----:B------:R-:W-:Y:S01]  /*15b00*/  ISETP.NE.U32.AND P0, PT, RZ, UR12, PT ;  /* 0x0000000cff007c0c */ /* 0x000fe2000bf05070 */
[----:B------:R-:W-:Y:S01]  /*15b10*/  ULDC UR15, c[0x0][0x630] ;  /* 0x00018c00000f7ab9 */ /* 0x000fe20000000800 */
[C---:B------:R-:W-:Y:S01]  /*15b20*/  R2UR UR16, R7.reuse ;  /* 0x00000000071072ca */ /* 0x040fe200000e0000 */
[----:B------:R-:W-:Y:S01]  /*15b30*/  ULDC UR19, c[0x0][0x154] ;  /* 0x0000550000137ab9 */ /* 0x000fe20000000800 */
[----:B------:R-:W-:Y:S01]  /*15b40*/  ISETP.NE.AND.EX P0, PT, RZ, UR13, PT, P0 ;  /* 0x0000000dff007c0c */ /* 0x000fe2000bf05300 */
[----:B------:R-:W2:Y:S01]  /*15b50*/  S2UR UR18, SR_CTAID.Y ;  /* 0x00000000001279c3 */ /* 0x000ea20000002600 */
[----:B------:R-:W-:Y:S02]  /*15b60*/  R2UR UR17, R6 ;  /* 0x00000000061172ca */ /* 0x000fe400000e0000 */
[----:B------:R-:W-:-:S02]  /*15b70*/  R2UR UR10, R7 ;  /* 0x00000000070a72ca */ /* 0x000fc400000e0000 */
[----:B------:R-:W-:Y:S02]  /*15b80*/  R2UR UR11, R6 ;  /* 0x00000000060b72ca */ /* 0x000fe400000e0000 */
[----:B0-----:R-:W-:-:S05]  /*15b90*/  I2FP.F32.U32 R0, UR6 ;  /* 0x0000000600007c45 */ /* 0x001fca0008201000 */
[----:B------:R-:W-:-:S04]  /*15ba0*/  FMUL R0, R0, UR4 ;  /* 0x0000000400007c20 */ /* 0x000fc80008400000 */
[----:B------:R0:W4:Y:S01]  /*15bb0*/  F2I.U32.TRUNC.NTZ R3, R0 ;  /* 0x0000000000037305 */ /* 0x000122000020f000 */
[----:B--2---:R-:W-:Y:S05]  /*15bc0*/  @!P0 BRA `(.L_x_544) ;  /* 0x0000000000308947 */ /* 0x004fea0003800000 */
        /* <DEDUP_REMOVED lines=12> */
.L_x_544:
[----:B------:R-:W-:Y:S01]  /*15c90*/  USHF.R.U64 UR43, UR10, UR15, UR11 ;  /* 0x0000000f0a2b7299 */ /* 0x000fe2000800120b */
[----:B0-----:R-:W-:Y:S01]  /*15ca0*/  I2FP.F32.U32 R0, UR18 ;  /* 0x0000001200007c45 */ /* 0x001fe20008201000 */
[----:B------:R-:W-:Y:S02]  /*15cb0*/  USHF.R.U32.HI UR4, URZ, UR15, UR11 ;  /* 0x0000000f3f047299 */ /* 0x000fe4000801160b */
[----:B------:R-:W-:Y:S02]  /*15cc0*/  UIADD3 UR10, UP0, URZ, -UR43, URZ ;  /* 0x8000002b3f0a7290 */ /* 0x000fe4000ff1e03f */
[----:B------:R-:W-:Y:S01]  /*15cd0*/  FMUL R0, R0, UR19 ;  /* 0x0000001300007c20 */ /* 0x000fe20008400000 */
[----:B------:R-:W-:Y:S01]  /*15ce0*/  ULDC.64 UR12, c[0x0][0x620] ;  /* 0x00018800000c7ab9 */ /* 0x000fe20000000a00 */
[----:B------:R-:W-:Y:S01]  /*15cf0*/  UIADD3.X UR4, URZ, ~UR4, URZ, UP0, !UPT ;  /* 0x800000043f047290 */ /* 0x000fe200087fe43f */
[----:B------:R-:W-:Y:S01]  /*15d00*/  UMOV UR8, UR16 ;  /* 0x0000001000087c82 */ /* 0x000fe20008000000 */
[----:B------:R-:W-:-:S02]  /*15d10*/  UMOV UR9, UR17 ;  /* 0x0000001100097c82 */ /* 0x000fc40008000000 */
[----:B------:R-:W-:Y:S01]  /*15d20*/  UIMAD UR4, UR4, UR12, URZ ;  /* 0x0000000c040472a4 */ /* 0x000fe2000f8e023f */
[----:B------:R-:W0:Y:S01]  /*15d30*/  F2I.U32.TRUNC.NTZ R0, R0 ;  /* 0x0000000000007305 */ /* 0x000e22000020f000 */
[----:B------:R-:W-:Y:S01]  /*15d40*/  UIMAD.WIDE.U32 UR8, UR10, UR12, UR8 ;  /* 0x0000000c0a0872a5 */ /* 0x000fe2000f8e0008 */
[----:B----4-:R-:W-:Y:S01]  /*15d50*/  R2UR UR12, R3 ;  /* 0x00000000030c72ca */ /* 0x010fe200000e0000 */
[----:B------:R-:W-:Y:S01]  /*15d60*/  UIMAD UR10, UR10, UR13, UR4 ;  /* 0x0000000d0a0a72a4 */ /* 0x000fe2000f8e0204 */
[----:B------:R-:W-:Y:S01]  /*15d70*/  ULDC UR11, c[0x0][0x618] ;  /* 0x00018600000b7ab9 */ /* 0x000fe20000000800 */
[----:B------:R-:W-:Y:S02]  /*15d80*/  ULDC UR21, c[0x0][0x658] ;  /* 0x0001960000157ab9 */ /* 0x000fe40000000800 */
[----:B------:R-:W-:Y:S01]  /*15d90*/  UIADD3 UR9, UR9, UR10, URZ ;  /* 0x0000000a09097290 */ /* 0x000fe2000fffe03f */
[----:B------:R-:W-:Y:S01]  /*15da0*/  UMOV UR15, 0xffffffff ;  /* 0xffffffff000f7882 */ /* 0x000fe20000000000 */
[----:B------:R-:W-:Y:S01]  /*15db0*/  ULDC.64 UR4, c[0x0][0x640] ;  /* 0x0001900000047ab9 */ /* 0x000fe20000000a00 */
[----:B------:R-:W-:Y:S01]  /*15dc0*/  USHF.L.U32 UR15, UR15, UR21, URZ ;  /* 0x000000150f0f7299 */ /* 0x000fe2000800063f */
[----:B------:R-:W-:Y:S01]  /*15dd0*/  ISETP.NE.U32.AND P0, PT, RZ, UR4, PT ;  /* 0x00000004ff007c0c */ /* 0x000fe2000bf05070 */
[----:B------:R-:W-:-:S02]  /*15de0*/  USHF.R.U64 UR16, UR8, UR11, UR9 ;  /* 0x0000000b08107299 */ /* 0x000fc40008001209 */
[----:B------:R-:W-:Y:S01]  /*15df0*/  USHF.R.U32.HI UR8, URZ, UR11, UR9 ;  /* 0x0000000b3f087299 */ /* 0x000fe20008011609 */
[----:B0-----:R-:W-:Y:S01]  /*15e00*/  R2UR UR14, R0 ;  /* 0x00000000000e72ca */ /* 0x001fe200000e0000 */
[----:B------:R-:W-:Y:S01]  /*15e10*/  ULDC UR17, c[0x0][0x608] ;  /* 0x0001820000117ab9 */ /* 0x000fe20000000800 */
[----:B------:R-:W-:Y:S01]  /*15e20*/  ULOP3.LUT UR41, URZ, UR15, URZ, 0x33, !UPT ;  /* 0x0000000f3f297292 */ /* 0x000fe2000f8e333f */
[----:B------:R-:W-:Y:S01]  /*15e30*/  ISETP.NE.AND.EX P0, PT, RZ, UR5, PT, P0 ;  /* 0x00000005ff007c0c */ /* 0x000fe2000bf05300 */
[----:B------:R-:W-:Y:S02]  /*15e40*/  USHF.R.U64 UR15, UR16, UR17, UR8 ;  /* 0x00000011100f7299 */ /* 0x000fe40008001208 */
[----:B------:R-:W-:Y:S02]  /*15e50*/  USHF.R.U32.HI UR8, URZ, UR17, UR8 ;  /* 0x000000113f087299 */ /* 0x000fe40008011608 */
[----:B------:R-:W-:Y:S02]  /*15e60*/  UIADD3 UR12, -UR12, URZ, URZ ;  /* 0x0000003f0c0c7290 */ /* 0x000fe4000fffe13f */
[----:B------:R-:W-:Y:S01]  /*15e70*/  USHF.R.U64 UR17, UR15, UR21, UR8 ;  /* 0x000000150f117299 */ /* 0x000fe20008001208 */
[----:B------:R-:W-:Y:S01]  /*15e80*/  UMOV UR19, 0x1 ;  /* 0x0000000100137882 */ /* 0x000fe20000000000 */
[----:B------:R-:W-:Y:S01]  /*15e90*/  ULDC UR13, c[0x0][0x144] ;  /* 0x00005100000d7ab9 */ /* 0x000fe20000000800 */
[----:B------:R-:W-:Y:S01]  /*15ea0*/  ULDC UR7, c[0x0][0x600] ;  /* 0x0001800000077ab9 */ /* 0x000fe20000000800 */
[----:B------:R-:W-:-:S02]  /*15eb0*/  USHF.L.U32 UR24, UR19, UR21, URZ ;  /* 0x0000001513187299 */ /* 0x000fc4000800063f */
[----:B------:R-:W-:Y:S02]  /*15ec0*/  USHF.R.U32.HI UR8, URZ, UR21, UR8 ;  /* 0x000000153f087299 */ /* 0x000fe40008011608 */
[----:B------:R-:W-:Y:S02]  /*15ed0*/  UIMAD UR21, UR13, UR12, UR6 ;  /* 0x0000000c0d1572a4 */ /* 0x000fe4000f8e0206 */
[----:B------:R-:W-:Y:S02]  /*15ee0*/  UIADD3 UR20, UR7, -0x1, URZ ;  /* 0xffffffff07147890 */ /* 0x000fe4000fffe03f */
[----:B------:R-:W-:Y:S01]  /*15ef0*/  UIADD3 UR19, -UR14, URZ, URZ ;  /* 0x0000003f0e137290 */ /* 0x000fe2000fffe13f */
[----:B------:R-:W-:Y:S01]  /*15f00*/  ULDC UR25, c[0x0][0x148] ;  /* 0x0000520000197ab9 */ /* 0x000fe20000000800 */
[----:B------:R-:W-:Y:S01]  /*15f10*/  ULDC UR22, c[0x0][0x648] ;  /* 0x0001920000167ab9 */ /* 0x000fe20000000800 */
[----:B------:R-:W-:Y:S01]  /*15f20*/  ULDC UR23, c[0x0][0x638] ;  /* 0x00018e0000177ab9 */ /* 0x000fe20000000800 */
        /* <DEDUP_REMOVED lines=14> */
.L_x_545:
[----:B------:R-:W-:Y:S01]  /*16010*/  UISETP.NE.AND UP0, UPT, UR45, URZ, UPT ;  /* 0x0000003f2d00728c */ /* 0x000fe2000bf05270 */
[----:B------:R-:W-:Y:S01]  /*16020*/  MOV R0, 0x1 ;  /* 0x0000000100007802 */ /* 0x000fe20000000f00 */
[----:B------:R-:W-:Y:S02]  /*16030*/  USHF.R.U64 UR4, UR6, UR22, UR8 ;  /* 0x0000001606047299 */ /* 0x000fe40008001208 */
[----:B------:R-:W-:Y:S02]  /*16040*/  ULOP3.LUT UR41, UR15, UR41, URZ, 0xc0, !UPT ;  /* 0x000000290f297292 */ /* 0x000fe4000f8ec03f */
[----:B------:R-:W-:Y:S02]  /*16050*/  UIADD3 UR5, -UR4, URZ, URZ ;  /* 0x0000003f04057290 */ /* 0x000fe4000fffe13f */
[----:B------:R-:W-:Y:S02]  /*16060*/  UIMAD UR41, UR24, UR4, UR41 ;  /* 0x00000004182972a4 */ /* 0x000fe4000f8e0229 */
[----:B------:R-:W-:-:S02]  /*16070*/  ULOP3.LUT UR16, UR16, UR20, URZ, 0xc0, !UPT ;  /* 0x0000001410107292 */ /* 0x000fc4000f8ec03f */
[----:B------:R-:W-:Y:S02]  /*16080*/  @UP0 UIMAD UR21, UR25, UR19, UR18 ;  /* 0x00000013191502a4 */ /* 0x000fe4000f8e0212 */
[----:B------:R-:W-:-:S03]  /*16090*/  UIMAD UR4, UR5, UR23, UR17 ;  /* 0x00000017050472a4 */ /* 0x000fc6000f8e0211 */
[----:B------:R-:W-:Y:S01]  /*160a0*/  ULDC UR5, c[0x0][0x610] ;  /* 0x0001840000057ab9 */ /* 0x000fe20000000800 */
[----:B------:R-:W-:Y:S02]  /*160b0*/  UIMAD UR4, UR4, UR7, UR16 ;  /* 0x00000007040472a4 */ /* 0x000fe4000f8e0210 */
[----:B------:R-:W-:-:S04]  /*160c0*/  UIMAD UR41, UR41, UR5, UR21 ;  /* 0x00000005292972a4 */ /* 0x000fc8000f8e0215 */
[----:B------:R-:W-:Y:S02]  /*160d0*/  USEL UR42, UR4, UR41, !UP0 ;  /* 0x00000029042a7287 */ /* 0x000fe4000c000000 */
[----:B------:R-:W-:-:S12]  /*160e0*/  USEL UR41, UR41, UR4, !UP0 ;  /* 0x0000000429297287 */ /* 0x000fd8000c000000 */
.L_x_543:
[----:B------:R-:W-:-:S13]  /*160f0*/  LOP3.LUT P0, RZ, R0, 0xff, RZ, 0xc0, !PT ;  /* 0x000000ff00ff7812 */ /* 0x000fda000780c0ff */
[----:B------:R-:W-:Y:S05]  /*16100*/  @P0 BRA `(.L_x_546) ;  /* 0xfffffeb000a00947 */ /* 0x000fea000383ffff */
[----:B------:R-:W-:Y:S05]  /*16110*/  EXIT ;  /* 0x000000000000794d */ /* 0x000fea0003800000 */
.L_x_7:
[----:B------:R-:W2:Y:S01]  /*16120*/  LDL R5, [R1+0x204] ;  /* 0x0002040001057983 */ /* 0x000ea20000100800 */
[----:B------:R-:W-:-:S03]  /*16130*/  ULDC.64 UR4, c[0x0][0x650] ;  /* 0x0001940000047ab9 */ /* 0x000fc60000000a00 */
[----:B------:R-:W3:Y:S01]  /*16140*/  LDL R4, [R1+0x200] ;  /* 0x0002000001047983 */ /* 0x000ee20000100800 */
[----:B------:R-:W-:Y:S01]  /*16150*/  PRMT R0, RZ, 0x7610, R0 ;  /* 0x00007610ff007816 */ /* 0x000fe20000000000 */
[----:B------:R-:W-:Y:S02]  /*16160*/  IMAD.MOV.U32 R2, RZ, RZ, -0x1 ;  /* 0xffffffffff027424 */ /* 0x000fe400078e00ff */
[----:B------:R-:W-:Y:S02]  /*16170*/  IMAD.MOV.U32 R3, RZ, RZ, -0x1 ;  /* 0xffffffffff037424 */ /* 0x000fe400078e00ff */
[----:B------:R-:W-:Y:S01]  /*16180*/  IMAD.MOV.U32 R9, RZ, RZ, -0x1 ;  /* 0xffffffffff097424 */ /* 0x000fe200078e00ff */
[----:B--2---:R-:W-:-:S04]  /*16190*/  ISETP.GE.U32.AND P0, PT, R5, UR4, PT ;  /* 0x0000000405007c0c */ /* 0x004fc8000bf06070 */
[----:B---3--:R-:W-:-:S13]  /*161a0*/  ISETP.GE.U32.AND.EX P0, PT, R4, UR5, PT, P0 ;  /* 0x0000000504007c0c */ /* 0x008fda000bf06100 */
        /* <DEDUP_REMOVED lines=21> */
.L_x_548:
[----:B------:R-:W-:Y:S01]  /*16300*/  USHF.R.U64 UR4, UR14, UR19, UR15 ;  /* 0x000000130e047299 */ /* 0x000fe2000800120f */
[----:B------:R-:W-:Y:S01]  /*16310*/  R2UR UR7, R4 ;  /* 0x00000000040772ca */ /* 0x000fe200000e0000 */
[----:B------:R-:W-:Y:S02]  /*16320*/  USHF.R.U32.HI UR5, URZ, UR19, UR15 ;  /* 0x000000133f057299 */ /* 0x000fe4000801160f */
[----:B------:R-:W-:Y:S01]  /*16330*/  UIADD3 UR13, UP0, URZ, -UR4, URZ ;  /* 0x800000043f0d7290 */ /* 0x000fe2000ff1e03f */
[----:B------:R-:W-:Y:S01]  /*16340*/  ULDC.64 UR14, c[0x0][0x620] ;  /* 0x00018800000e7ab9 */ /* 0x000fe20000000a00 */
[----:B------:R-:W-:Y:S02]  /*16350*/  UMOV UR6, UR20 ;  /* 0x0000001400067c82 */ /* 0x000fe40008000000 */
[----:B------:R-:W-:Y:S02]  /*16360*/  UIADD3.X UR5, URZ, ~UR5, URZ, UP0, !UPT ;  /* 0x800000053f057290 */ /* 0x000fe400087fe43f */
[----:B------:R-:W-:-:S02]  /*16370*/  UISETP.NE.AND UP1, UPT, UR45, URZ, UPT ;  /* 0x0000003f2d00728c */ /* 0x000fc4000bf25270 */
[----:B------:R-:W-:Y:S02]  /*16380*/  UIMAD UR5, UR5, UR14, URZ ;  /* 0x0000000e050572a4 */ /* 0x000fe4000f8e023f */
[----:B------:R-:W-:Y:S02]  /*16390*/  UIMAD.WIDE.U32 UR6, UR13, UR14, UR6 ;  /* 0x0000000e0d0672a5 */ /* 0x000fe4000f8e0006 */
[----:B------:R-:W-:Y:S01]  /*163a0*/  UIMAD UR5, UR13, UR15, UR5 ;  /* 0x0000000f0d0572a4 */ /* 0x000fe2000f8e0205 */
[----:B------:R-:W-:Y:S02]  /*163b0*/  ULDC UR14, c[0x0][0x608] ;  /* 0x00018200000e7ab9 */ /* 0x000fe40000000800 */
[----:B------:R-:W-:Y:S01]  /*163c0*/  ULDC UR13, c[0x0][0x618] ;  /* 0x00018600000d7ab9 */ /* 0x000fe20000000800 */
[----:B------:R-:W-:Y:S01]  /*163d0*/  UIADD3 UR5, UR7, UR5, URZ ;  /* 0x0000000507057290 */ /* 0x000fe2000fffe03f */
[----:B------:R-:W-:Y:S01]  /*163e0*/  ULDC UR22, c[0x0][0x658] ;  /* 0x0001960000167ab9 */ /* 0x000fe20000000800 */
[----:B------:R-:W-:-:S02]  /*163f0*/  @UP1 UIMAD UR8, UR11, UR12, UR10 ;  /* 0x0000000c0b0812a4 */ /* 0x000fc4000f8e020a */
[----:B------:R-:W-:Y:S02]  /*16400*/  USHF.R.U64 UR17, UR6, UR13, UR5 ;  /* 0x0000000d06117299 */ /* 0x000fe40008001205 */
[----:B------:R-:W-:Y:S01]  /*16410*/  USHF.R.U32.HI UR5, URZ, UR13, UR5 ;  /* 0x0000000d3f057299 */ /* 0x000fe20008011605 */
[----:B------:R-:W-:Y:S01]  /*16420*/  ULDC.64 UR6, c[0x0][0x640] ;  /* 0x0001900000067ab9 */ /* 0x000fe20000000a00 */
[----:B------:R-:W-:Y:S01]  /*16430*/  UMOV UR10, 0xffffffff ;  /* 0xffffffff000a7882 */ /* 0x000fe20000000000 */
[----:B------:R-:W-:Y:S01]  /*16440*/  ISETP.NE.U32.AND P0, PT, RZ, UR6, PT ;  /* 0x00000006ff007c0c */ /* 0x000fe2000bf05070 */
[----:B------:R-:W-:Y:S02]  /*16450*/  USHF.R.U64 UR18, UR17, UR14, UR5 ;  /* 0x0000000e11127299 */ /* 0x000fe40008001205 */
[----:B------:R-:W-:Y:S01]  /*16460*/  USHF.R.U32.HI UR5, URZ, UR14, UR5 ;  /* 0x0000000e3f057299 */ /* 0x000fe20008011605 */
[----:B------:R-:W-:Y:S01]  /*16470*/  ISETP.NE.AND.EX P0, PT, RZ, UR7, PT, P0 ;  /* 0x00000007ff007c0c */ /* 0x000fe2000bf05300 */
[----:B------:R-:W-:-:S02]  /*16480*/  USHF.L.U32 UR11, UR10, UR22, URZ ;  /* 0x000000160a0b7299 */ /* 0x000fc4000800063f */
[----:B------:R-:W-:Y:S01]  /*16490*/  USHF.R.U64 UR19, UR18, UR22, UR5 ;  /* 0x0000001612137299 */ /* 0x000fe20008001205 */
[----:B------:R-:W-:Y:S01]  /*164a0*/  ULDC UR20, c[0x0][0x600] ;  /* 0x0001800000147ab9 */ /* 0x000fe20000000800 */
[----:B------:R-:W-:Y:S02]  /*164b0*/  USHF.R.U32.HI UR10, URZ, UR22, UR5 ;  /* 0x000000163f0a7299 */ /* 0x000fe40008011605 */
[----:B------:R-:W-:Y:S02]  /*164c0*/  UIADD3 UR21, UR20, -0x1, URZ ;  /* 0xffffffff14157890 */ /* 0x000fe4000fffe03f */
[----:B------:R-:W-:Y:S01]  /*164d0*/  ULOP3.LUT UR26, URZ, UR11, URZ, 0x33, !UPT ;  /* 0x0000000b3f1a7292 */ /* 0x000fe2000f8e333f */
        /* <DEDUP_REMOVED lines=17> */
.L_x_549:
[----:B------:R-:W-:Y:S01]  /*165f0*/  USHF.R.U64 UR6, UR5, UR23, UR10 ;  /* 0x0000001705067299 */ /* 0x000fe2000800120a */
[----:B------:R-:W-:Y:S01]  /*16600*/  IMAD.MOV.U32 R0, RZ, RZ, 0x1 ;  /* 0x00000001ff007424 */ /* 0x000fe200078e00ff */
[----:B------:R-:W-:Y:S01]  /*16610*/  USHF.L.U32 UR25, UR25, UR22, URZ ;  /* 0x0000001619197299 */ /* 0x000fe2000800063f */
[----:B------:R-:W-:Y:S01]  /*16620*/  IMAD.U32 R9, RZ, RZ, UR4 ;  /* 0x00000004ff097e24 */ /* 0x000fe2000f8e00ff */
[----:B------:R-:W-:Y:S02]  /*16630*/  ULOP3.LUT UR5, UR18, UR26, URZ, 0xc0, !UPT ;  /* 0x0000001a12057292 */ /* 0x000fe4000f8ec03f */
[----:B------:R-:W-:Y:S02]  /*16640*/  UIADD3 UR7, -UR6, URZ, URZ ;  /* 0x0000003f06077290 */ /* 0x000fe4000fffe13f */
[----:B------:R-:W-:Y:S02]  /*16650*/  UIMAD UR6, UR25, UR6, UR5 ;  /* 0x00000006190672a4 */ /* 0x000fe4000f8e0205 */
[----:B------:R-:W-:-:S02]  /*16660*/  ULOP3.LUT UR17, UR17, UR21, URZ, 0xc0, !UPT ;  /* 0x0000001511117292 */ /* 0x000fc4000f8ec03f */
[----:B------:R-:W-:Y:S02]  /*16670*/  UIMAD UR5, UR7, UR24, UR19 ;  /* 0x00000018070572a4 */ /* 0x000fe4000f8e0213 */
[----:B------:R-:W-:Y:S01]  /*16680*/  UISETP.NE.AND UP0, UPT, UR45, URZ, UPT ;  /* 0x0000003f2d00728c */ /* 0x000fe2000bf05270 */
[----:B------:R-:W-:Y:S01]  /*16690*/  ULDC UR7, c[0x0][0x610] ;  /* 0x0001840000077ab9 */ /* 0x000fe20000000800 */
[----:B------:R-:W-:Y:S02]  /*166a0*/  UIMAD UR5, UR5, UR20, UR17 ;  /* 0x00000014050572a4 */ /* 0x000fe4000f8e0211 */
[----:B------:R-:W-:-:S04]  /*166b0*/  UIMAD UR8, UR6, UR7, UR8 ;  /* 0x00000007060872a4 */ /* 0x000fc8000f8e0208 */
[----:B------:R-:W-:Y:S02]  /*166c0*/  USEL UR6, UR5, UR8, !UP0 ;  /* 0x0000000805067287 */ /* 0x000fe4000c000000 */
[----:B------:R-:W-:-:S04]  /*166d0*/  USEL UR8, UR8, UR5, !UP0 ;  /* 0x0000000508087287 */ /* 0x000fc8000c000000 */
[----:B------:R-:W-:Y:S02]  /*166e0*/  MOV R3, UR6 ;  /* 0x0000000600037c02 */ /* 0x000fe40008000f00 */
[----:B------:R-:W-:-:S07]  /*166f0*/  IMAD.U32 R2, RZ, RZ, UR8 ;  /* 0x00000008ff027e24 */ /* 0x000fce000f8e00ff */
.L_x_547:
[----:B------:R-:W-:-:S08]  /*16700*/  NOP ;  /* 0x0000000000007918 */ /* 0x000fd00000000000 */
[----:B0-----:R-:W0:-:S00]  /*16710*/  USETMAXREG.DEALLOC.CTAPOOL 0x18 ;  /* 0x00000018000079c8 */ /* 0x001e0000080e0500 */
[----:B------:R-:W-:-:S13]  /*16720*/  ISETP.NE.AND P0, PT, RZ, UR9, PT ;  /* 0x00000009ff007c0c */ /* 0x000fda000bf05270 */
[----:B------:R-:W-:Y:S05]  /*16730*/  @P0 EXIT ;  /* 0x000000000000094d */ /* 0x000fea0003800000 */
[----:B0-----:R-:W-:Y:S01]  /*16740*/  LOP3.LUT P0, RZ, R0, 0xff, RZ, 0xc0, !PT ;  /* 0x000000ff00ff7812 */ /* 0x001fe2000780c0ff */
[----:B------:R-:W-:Y:S02]  /*16750*/  IMAD.MOV.U32 R0, RZ, RZ, 0x1 ;  /* 0x00000001ff007424 */ /* 0x000fe400078e00ff */
[----:B------:R-:W-:-:S10]  /*16760*/  IMAD.MOV.U32 R6, RZ, RZ, RZ ;  /* 0x000000ffff067224 */ /* 0x000fd400078e00ff */
[----:B------:R-:W-:Y:S05]  /*16770*/  @!P0 BRA `(.L_x_550) ;  /* 0x0000000c00b08947 */ /* 0x000fea0003800000 */
[----:B------:R-:W0:Y:S01]  /*16780*/  S2UR UR6, SR_CgaCtaId ;  /* 0x00000000000679c3 */ /* 0x000e220000008800 */
[----:B------:R-:W-:Y:S01]  /*16790*/  ULDC UR4, c[0x0][0x28c] ;  /* 0x0000a30000047ab9 */ /* 0x000fe20000000800 */
[----:B------:R-:W-:Y:S01]  /*167a0*/  ULDC UR5, c[0x0][0x600] ;  /* 0x0001800000057ab9 */ /* 0x000fe20000000800 */
[----:B------:R-:W-:Y:S01]  /*167b0*/  UIADD3 UR11, UR4, 0x1f, URZ ;  /* 0x0000001f040b7890 */ /* 0x000fe2000fffe03f */
[----:B------:R-:W-:Y:S01]  /*167c0*/  BSSY B0, `(.L_x_550) ;  /* 0x00000e7000007945 */ /* 0x000fe20003800000 */
[----:B------:R-:W-:Y:S01]  /*167d0*/  ULDC UR9, c[0x0][0x658] ;  /* 0x0001960000097ab9 */ /* 0x000fe20000000800 */
[----:B------:R-:W-:Y:S01]  /*167e0*/  UMOV UR10, 0xffffffff ;  /* 0xffffffff000a7882 */ /* 0x000fe20000000000 */
[----:B------:R-:W-:Y:S01]  /*167f0*/  UMOV UR14, 0x1 ;  /* 0x00000001000e7882 */ /* 0x000fe20000000000 */
[----:B------:R-:W-:Y:S01]  /*16800*/  USHF.R.S32.HI UR12, URZ, 0x1f, UR11 ;  /* 0x0000001f3f0c7899 */ /* 0x000fe2000801140b */
[----:B------:R-:W-:Y:S01]  /*16810*/  IMAD.MOV.U32 R8, RZ, RZ, 0x1 ;  /* 0x00000001ff087424 */ /* 0x000fe200078e00ff */
[----:B------:R-:W-:Y:S01]  /*16820*/  ULDC UR7, c[0x0][0xc] ;  /* 0x0000030000077ab9 */ /* 0x000fe20000000800 */
[----:B------:R-:W-:Y:S01]  /*16830*/  UIADD3 UR4, UR5, -0x1, URZ ;  /* 0xffffffff05047890 */ /* 0x000fe2000fffe03f */
[----:B------:R-:W-:Y:S01]  /*16840*/  IMAD.MOV.U32 R0, RZ, RZ, 0x1 ;  /* 0x00000001ff007424 */ /* 0x000fe200078e00ff */
[----:B------:R-:W-:Y:S01]  /*16850*/  USHF.L.U32 UR16, UR10, UR9, URZ ;  /* 0x000000090a107299 */ /* 0x000fe2000800063f */
[----:B------:R-:W-:Y:S01]  /*16860*/  MOV R6, RZ ;  /* 0x000000ff00067202 */ /* 0x000fe20000000f00 */
[----:B------:R-:W-:Y:S01]  /*16870*/  USHF.L.U32 UR5, UR14, UR9, URZ ;  /* 0x000000090e057299 */ /* 0x000fe2000800063f */
[----:B------:R-:W-:Y:S01]  /*16880*/  ULDC UR10, c[0x0][0x10] ;  /* 0x00000400000a7ab9 */ /* 0x000fe20000000800 */
[----:B------:R-:W-:Y:S01]  /*16890*/  ULEA.HI UR12, UR12, UR11, URZ, 0x5 ;  /* 0x0000000b0c0c7291 */ /* 0x000fe2000f8f283f */
[----:B------:R-:W-:Y:S01]  /*168a0*/  UMOV UR20, 0x5 ;  /* 0x0000000500147882 */ /* 0x000fe20000000000 */
[----:B------:R-:W-:-:S02]  /*168b0*/  ULOP3.LUT UR27, UR40, 0x2, URZ, 0xfc, !UPT ;  /* 0x00000002281b7892 */ /* 0x000fc4000f8efc3f */
[----:B------:R-:W-:Y:S02]  /*168c0*/  USHF.R.S32.HI UR17, URZ, 0x5, UR12 ;  /* 0x000000053f117899 */ /* 0x000fe4000801140c */
[----:B0-----:R-:W-:Y:S02]  /*168d0*/  ULOP3.LUT UR8, UR6, 0x1, URZ, 0xc0, !UPT ;  /* 0x0000000106087892 */ /* 0x001fe4000f8ec03f */
[----:B------:R-:W-:Y:S02]  /*168e0*/  USHF.R.U32.HI UR26, URZ, 0x1, UR6 ;  /* 0x000000013f1a7899 */ /* 0x000fe40008011606 */
[----:B------:R-:W-:Y:S02]  /*168f0*/  USHF.L.U32 UR13, UR6, 0x7, URZ ;  /* 0x00000007060d7899 */ /* 0x000fe4000800063f */
[----:B------:R-:W-:Y:S02]  /*16900*/  USHF.L.U32 UR25, UR6, 0xc, URZ ;  /* 0x0000000c06197899 */ /* 0x000fe4000800063f */
[----:B------:R-:W-:-:S02]  /*16910*/  ULOP3.LUT UR6, UR6, 0xfffffffe, URZ, 0xc0, !UPT ;  /* 0xfffffffe06067892 */ /* 0x000fc4000f8ec03f */
[----:B------:R-:W-:Y:S02]  /*16920*/  UISETP.GT.U32.AND UP0, UPT, UR8, 0xffff, UPT ;  /* 0x0000ffff0800788c */ /* 0x000fe4000bf04070 */
[----:B------:R-:W-:Y:S02]  /*16930*/  USHF.L.U32 UR18, UR14, UR6, URZ ;  /* 0x000000060e127299 */ /* 0x000fe4000800063f */
[----:B------:R-:W-:Y:S02]  /*16940*/  ULOP3.LUT UR9, UR6, 0x1, URZ, 0xfc, !UPT ;  /* 0x0000000106097892 */ /* 0x000fe4000f8efc3f */
[----:B------:R-:W-:Y:S02]  /*16950*/  UIMAD.WIDE.U32 UR6, UR7, UR10, URZ ;  /* 0x0000000a070672a5 */ /* 0x000fe4000f8e003f */
[----:B------:R-:W-:Y:S01]  /*16960*/  USEL UR8, UR8, 0xffff, !UP0 ;  /* 0x0000ffff08087887 */ /* 0x000fe2000c000000 */
[----:B------:R-:W-:Y:S01]  /*16970*/  ULDC UR10, c[0x0][0x14] ;  /* 0x00000500000a7ab9 */ /* 0x000fe20000000800 */
[----:B------:R-:W-:-:S02]  /*16980*/  USHF.L.U32 UR9, UR14, UR9, URZ ;  /* 0x000000090e097299 */ /* 0x000fc4000800063f */
[----:B------:R-:W-:Y:S02]  /*16990*/  UIMAD.WIDE.U32 UR22, UR6, UR10, URZ ;  /* 0x0000000a061672a5 */ /* 0x000fe4000f8e003f */
[----:B------:R-:W-:Y:S02]  /*169a0*/  UIMAD UR19, UR7, UR10, URZ ;  /* 0x0000000a071372a4 */ /* 0x000fe4000f8e023f */
[----:B------:R-:W-:Y:S02]  /*169b0*/  ULOP3.LUT UR8, UR8, 0xffff, URZ, 0xc0, !UPT ;  /* 0x0000ffff08087892 */ /* 0x000fe4000f8ec03f */
[----:B------:R-:W-:Y:S02]  /*169c0*/  ULOP3.LUT UR13, UR13, 0x80, URZ, 0xc0, !UPT ;  /* 0x000000800d0d7892 */ /* 0x000fe4000f8ec03f */
[----:B------:R-:W-:Y:S02]  /*169d0*/  ULOP3.LUT UR16, URZ, UR16, URZ, 0x33, !UPT ;  /* 0x000000103f107292 */ /* 0x000fe4000f8e333f */
[----:B------:R-:W-:-:S02]  /*169e0*/  ULOP3.LUT UR18, UR18, UR9, URZ, 0xfc, !UPT ;  /* 0x0000000912127292 */ /* 0x000fc4000f8efc3f */
[----:B------:R-:W-:Y:S02]  /*169f0*/  UIADD3 UR19, UR23, UR19, URZ ;  /* 0x0000001317137290 */ /* 0x000fe4000fffe03f */
[----:B------:R-:W-:Y:S02]  /*16a00*/  USHF.L.U32 UR20, UR20, UR8, URZ ;  /* 0x0000000814147299 */ /* 0x000fe4000800063f */
[----:B------:R-:W-:Y:S01]  /*16a10*/  UIADD3 UR34, UR17, 0x1, URZ ;  /* 0x0000000111227890 */ /* 0x000fe2000fffe03f */
[----:B------:R-:W-:-:S11]  /*16a20*/  ULDC.64 UR28, c[0x0][0x198] ;  /* 0x00006600001c7ab9 */ /* 0x000fd60000000a00 */
.L_x_561:
[----:B------:R-:W-:-:S03]  /*16a30*/  UMOV UR6, 0xffffffff ;  /* 0xffffffff00067882 */ /* 0x000fc60000000000 */
[----:B------:R-:W-:Y:S05]  /*16a40*/  BRA.DIV UR6, `(.L_x_551) ;  /* 0x0000000e06c47947 */ /* 0x000fea000b800000 */
[----:B------:R-:W-:-:S13]  /*16a50*/  ELECT P6, URZ, PT ;  /* 0x00000000003f782f */ /* 0x000fda00038c0000 */
.L_x_571:
[----:B------:R-:W0:Y:S01]  /*16a60*/  LDC R4, c[0x0][0x28c] ;  /* 0x0000a300ff047b82 */ /* 0x000e220000000800 */
[----:B------:R-:W-:Y:S01]  /*16a70*/  BSSY B1, `(.L_x_552) ;  /* 0x000003e000017945 */ /* 0x000fe20003800000 */
[----:B0-----:R-:W-:-:S13]  /*16a80*/  ISETP.LT.OR P6, PT, R4, 0x1, !P6 ;  /* 0x000000010400780c */ /* 0x001fda00077c1670 */
[----:B------:R-:W-:Y:S05]  /*16a90*/  @P6 BRA `(.L_x_553) ;  /* 0x0000000000ec6947 */ /* 0x000fea0003800000 */
[----:B------:R-:W-:Y:S01]  /*16aa0*/  LEA R4, R2, UR26, 0x1 ;  /* 0x0000001a02047c11 */ /* 0x000fe2000f8e08ff */
[----:B------:R-:W-:Y:S01]  /*16ab0*/  IMAD.MOV.U32 R12, RZ, RZ, RZ ;  /* 0x000000ffff0c7224 */ /* 0x000fe200078e00ff */
[----:B------:R-:W-:Y:S01]  /*16ac0*/  LEA R2, R3, UR13, 0x8 ;  /* 0x0000000d03027c11 */ /* 0x000fe2000f8e40ff */
[----:B------:R-:W-:Y:S02]  /*16ad0*/  IMAD.U32 R14, RZ, RZ, UR34 ;  /* 0x00000022ff0e7e24 */ /* 0x000fe4000f8e00ff */
[----:B------:R-:W-:Y:S02]  /*16ae0*/  IMAD.SHL.U32 R11, R4, 0x80, RZ ;  /* 0x00000080040b7824 */ /* 0x000fe400078e00ff */
[----:B------:R-:W-:Y:S02]  /*16af0*/  IMAD.MOV.U32 R3, RZ, RZ, R0 ;  /* 0x000000ffff037224 */ /* 0x000fe400078e0000 */
[----:B------:R-:W-:-:S07]  /*16b00*/  IMAD.MOV.U32 R4, RZ, RZ, R6 ;  /* 0x000000ffff047224 */ /* 0x000fce00078e0006 */
.L_x_556:
[----:B------:R-:W0:Y:S01]  /*16b10*/  S2R R10, SR_CgaCtaId ;  /* 0x00000000000a7919 */ /* 0x000e220000008800 */
[----:B------:R-:W-:Y:S01]  /*16b20*/  MOV R5, 0x400 ;  /* 0x0000040000057802 */ /* 0x000fe20000000f00 */
[----:B------:R-:W1:Y:S03]  /*16b30*/  S2R R7, SR_TID.X ;  /* 0x0000000000077919 */ /* 0x000e660000002100 */
[----:B0-----:R-:W-:Y:S02]  /*16b40*/  LEA R13, R10, R5, 0x18 ;  /* 0x000000050a0d7211 */ /* 0x001fe400078ec0ff */
[----:B------:R-:W-:Y:S02]  /*16b50*/  SHF.L.U32 R5, R3, 0x1f, RZ ;  /* 0x0000001f03057819 */ /* 0x000fe400000006ff */
[----:B------:R-:W-:Y:S02]  /*16b60*/  LEA R10, R4, R13, 0x3 ;  /* 0x0000000d040a7211 */ /* 0x000fe400078e18ff */
[----:B-1----:R-:W-:-:S02]  /*16b70*/  LOP3.LUT P1, RZ, R7, 0x7f, RZ, 0xc0, !PT ;  /* 0x0000007f07ff7812 */ /* 0x002fc4000782c0ff */
[----:B------:R-:W0:Y:S11]  /*16b80*/  SYNCS.PHASECHK.TRANS64.TRYWAIT P0, [R10+URZ+0x18], R5 ;  /* 0x000018050a0075a7 */ /* 0x000e36000800017f */
[----:B------:R-:W1:Y:S01]  /*16b90*/  @!P1 LDC R7, c[0x0][0x500] ;  /* 0x00014000ff079b82 */ /* 0x000e620000000800 */
[----:B0-----:R-:W-:Y:S05]  /*16ba0*/  @!P0 BRA `(.L_x_554) ;  /* 0x0000000c008c8947 */ /* 0x001fea0003800000 */
.L_x_572:
[----:B------:R-:W-:Y:S01]  /*16bb0*/  UPRMT UR6, UR27, 0x9910, URZ ;  /* 0x000099101b067896 */ /* 0x000fe2000800003f */
[----:B-1----:R1:W-:Y:S03]  /*16bc0*/  @!P1 SYNCS.ARRIVE.TRANS64 RZ, [R10+URZ], R7 ;  /* 0x000000070aff99a7 */ /* 0x0023e6000800003f */
[----:B------:R-:W-:-:S06]  /*16bd0*/  UISETP.NE.AND UP0, UPT, UR6, 0x2, UPT ;  /* 0x000000020600788c */ /* 0x000fcc000bf05270 */
[----:B------:R-:W-:-:S13]  /*16be0*/  PLOP3.LUT P0, PT, PT, PT, UP0, 0x80, 0x0 ;  /* 0x000000000000781c */ /* 0x000fda0003f0f008 */
[----:B-1----:R-:W-:Y:S05]  /*16bf0*/  @P0 BRA `(.L_x_555) ;  /* 0x0000000000040947 */ /* 0x002fea0003800000 */
[----:B------:R-:W-:Y:S01]  /*16c00*/  BPT.TRAP 0x1 ;  /* 0x000000040000795c */ /* 0x000fe20000300000 */
.L_x_555:
[----:B------:R-:W-:Y:S01]  /*16c10*/  R2UR UR7, R4 ;  /* 0x00000000040772ca */ /* 0x000fe200000e0000 */
[----:B------:R-:W-:Y:S01]  /*16c20*/  VIADD R14, R14, 0xffffffff ;  /* 0xffffffff0e0e7836 */ /* 0x000fe20000000000 */
[----:B------:R-:W-:Y:S01]  /*16c30*/  R2UR UR11, R13 ;  /* 0x000000000d0b72ca */ /* 0x000fe200000e0000 */
[----:B------:R-:W-:Y:S01]  /*16c40*/  UIADD3 UR6, UP0, UR28, 0xf0, URZ ;  /* 0x000000f01c067890 */ /* 0x000fe2000ff1e03f */
[----:B------:R-:W-:Y:S01]  /*16c50*/  R2UR UR30, R11 ;  /* 0x000000000b1e72ca */ /* 0x000fe200000e0000 */
[----:B------:R-:W-:Y:S01]  /*16c60*/  UIADD3 UR32, UP1, UR28, 0x1f0, URZ ;  /* 0x000001f01c207890 */ /* 0x000fe2000ff3e03f */
[----:B------:R-:W-:Y:S01]  /*16c70*/  R2UR UR9, R10 ;  /* 0x000000000a0972ca */ /* 0x000fe200000e0000 */
[----:B------:R-:W-:Y:S01]  /*16c80*/  UPRMT UR21, URZ, 0x5410, UR20 ;  /* 0x000054103f157896 */ /* 0x000fe20008000014 */
[----:B------:R-:W-:Y:S01]  /*16c90*/  R2UR UR10, R12 ;  /* 0x000000000c0a72ca */ /* 0x000fe200000e0000 */
[----:B------:R-:W-:Y:S01]  /*16ca0*/  VIADD R4, R4, 0x1 ;  /* 0x0000000104047836 */ /* 0x000fe20000000000 */
[----:B------:R-:W-:Y:S01]  /*16cb0*/  R2UR UR12, R9 ;  /* 0x00000000090c72ca */ /* 0x000fe200000e0000 */
[----:B------:R-:W-:Y:S01]  /*16cc0*/  UPRMT UR35, URZ, 0x5410, UR18 ;  /* 0x000054103f237896 */ /* 0x000fe20008000012 */
[----:B------:R-:W-:Y:S01]  /*16cd0*/  R2UR UR31, R2 ;  /* 0x00000000021f72ca */ /* 0x000fe200000e0000 */
[----:B------:R-:W-:Y:S01]  /*16ce0*/  USHF.L.U32 UR7, UR7, 0xd, URZ ;  /* 0x0000000d07077899 */ /* 0x000fe2000800063f */
[----:B------:R-:W-:Y:S01]  /*16cf0*/  ISETP.GT.AND P1, PT, R14, 0x1, PT ;  /* 0x000000010e00780c */ /* 0x000fe20003f24270 */
[----:B------:R-:W-:Y:S01]  /*16d00*/  UIADD3.X UR33, URZ, UR29, URZ, UP1, !UPT ;  /* 0x0000001d3f217290 */ /* 0x000fe20008ffe43f */
[----:B------:R-:W-:Y:S01]  /*16d10*/  ISETP.NE.AND P0, PT, R4, 0x3, PT ;  /* 0x000000030400780c */ /* 0x000fe20003f05270 */
[----:B------:R-:W-:Y:S01]  /*16d20*/  ULEA UR8, UR26, UR7, 0xc ;  /* 0x000000071a087291 */ /* 0x000fe2000f8e603f */
[----:B------:R-:W-:Y:S01]  /*16d30*/  VIADD R12, R12, 0x20 ;  /* 0x000000200c0c7836 */ /* 0x000fe20000000000 */
[----:B------:R-:W-:Y:S01]  /*16d40*/  ULOP3.LUT UR7, UR7, 0x1000, UR25, 0xf8, !UPT ;  /* 0x0000100007077892 */ /* 0x000fe2000f8ef819 */
[----:B0-----:R-:W-:Y:S01]  /*16d50*/  SEL R10, RZ, 0x1, P0 ;  /* 0x00000001ff0a7807 */ /* 0x001fe20000000000 */
[----:B------:R-:W-:Y:S01]  /*16d60*/  ULEA UR8, UR8, UR11, 0x1 ;  /* 0x0000000b08087291 */ /* 0x000fe2000f8e083f */
[----:B------:R-:W-:Y:S01]  /*16d70*/  SEL R4, R4, RZ, P0 ;  /* 0x000000ff04047207 */ /* 0x000fe20000000000 */
[----:B------:R-:W-:Y:S01]  /*16d80*/  ULEA UR11, UR7, UR11, 0x1 ;  /* 0x0000000b070b7291 */ /* 0x000fe2000f8e083f */
[----:B------:R-:W-:Y:S01]  /*16d90*/  LOP3.LUT R3, R3, R10, RZ, 0x3c, !PT ;  /* 0x0000000a03037212 */ /* 0x000fe200078e3cff */
[----:B------:R-:W-:-:S02]  /*16da0*/  UIADD3 UR8, UR8, 0x100, URZ ;  /* 0x0000010008087890 */ /* 0x000fc4000fffe03f */
[----:B------:R-:W-:Y:S02]  /*16db0*/  UIADD3.X UR7, URZ, UR29, URZ, UP0, !UPT ;  /* 0x0000001d3f077290 */ /* 0x000fe400087fe43f */
[----:B------:R-:W-:Y:S01]  /*16dc0*/  UIADD3 UR24, UR11, 0xc100, URZ ;  /* 0x0000c1000b187890 */ /* 0x000fe2000fffe03f */
[----:B------:R-:W-:Y:S01]  /*16dd0*/  UMOV UR14, 0x0 ;  /* 0x00000000000e7882 */ /* 0x000fe20000000000 */
[----:B------:R-:W-:Y:S01]  /*16de0*/  UMOV UR15, 0x10000000 ;  /* 0x10000000000f7882 */ /* 0x000fe20000000000 */
[----:B------:R-:W-:-:S04]  /*16df0*/  UMOV UR11, UR30 ;  /* 0x0000001e000b7c82 */ /* 0x000fc80008000000 */
[----:B------:R0:W-:Y:S02]  /*16e00*/  UTMALDG.3D.MULTICAST [UR8], [UR6], UR21, desc[UR14] ;  /* 0x00000e08060073b4 */ /* 0x0001e40008011815 */
[----:B0-----:R-:W-:Y:S01]  /*16e10*/  UMOV UR8, UR24 ;  /* 0x0000001800087c82 */ /* 0x001fe20008000000 */
[----:B------:R-:W-:Y:S02]  /*16e20*/  UMOV UR11, UR31 ;  /* 0x0000001f000b7c82 */ /* 0x000fe40008000000 */
[----:B------:R0:W-:Y:S02]  /*16e30*/  UTMALDG.3D.MULTICAST [UR8], [UR32], UR35, desc[UR14] ;  /* 0x00000e08200073b4 */ /* 0x0001e40008011823 */
[----:B0-----:R-:W-:Y:S05]  /*16e40*/  @P1 BRA `(.L_x_556) ;  /* 0xfffffffc00301947 */ /* 0x001fea000383ffff */
.L_x_553:
[----:B------:R-:W-:Y:S05]  /*16e50*/  BSYNC B1 ;  /* 0x0000000000017941 */ /* 0x000fea0003800000 */
.L_x_552:
[----:B------:R-:W2:Y:S01]  /*16e60*/  LDL.LU R15, [R1+0x200] ;  /* 0x00020000010f7983 */ /* 0x000ea20000300800 */
[----:B------:R-:W-:Y:S01]  /*16e70*/  LOP3.LUT P0, RZ, R8, 0xff, RZ, 0xc0, !PT ;  /* 0x000000ff08ff7812 */ /* 0x000fe2000780c0ff */
[----:B------:R-:W-:Y:S01]  /*16e80*/  VIADD R6, R6, UR17 ;  /* 0x0000001106067c36 */ /* 0x000fe20008000000 */
[----:B------:R-:W-:Y:S01]  /*16e90*/  ULDC.64 UR6, c[0x0][0x650] ;  /* 0x0001940000067ab9 */ /* 0x000fe20000000a00 */
[----:B------:R-:W3:Y:S01]  /*16ea0*/  LDL.LU R13, [R1+0x204] ;  /* 0x00020400010d7983 */ /* 0x000ee20000300800 */
[----:B------:R-:W-:Y:S01]  /*16eb0*/  UISETP.GE.U32.AND UP0, UPT, UR17, 0x3, UPT ;  /* 0x000000031100788c */ /* 0x000fe2000bf06070 */
[----:B------:R-:W-:Y:S01]  /*16ec0*/  BSSY B1, `(.L_x_557) ;  /* 0x0000074000017945 */ /* 0x000fe20003800000 */
[----:B------:R-:W-:Y:S01]  /*16ed0*/  IMAD.MOV.U32 R9, RZ, RZ, -0x1 ;  /* 0xffffffffff097424 */ /* 0x000fe200078e00ff */
[----:B------:R-:W-:Y:S02]  /*16ee0*/  PRMT R4, RZ, 0x7610, R4 ;  /* 0x00007610ff047816 */ /* 0x000fe40000000004 */
[----:B------:R-:W-:-:S02]  /*16ef0*/  PRMT R8, RZ, 0x7610, R8 ;  /* 0x00007610ff087816 */ /* 0x000fc40000000008 */
[----:B------:R-:W-:Y:S02]  /*16f00*/  PLOP3.LUT P1, PT, PT, PT, UP0, 0x80, 0x0 ;  /* 0x000000000000781c */ /* 0x000fe40003f2f008 */
[----:B------:R-:W0:Y:S01]  /*16f10*/  @P0 S2R R3, SR_CgaCtaId ;  /* 0x0000000000030919 */ /* 0x000e220000008800 */
[----:B------:R-:W-:-:S04]  /*16f20*/  @P0 MOV R2, 0x400 ;  /* 0x0000040000020802 */ /* 0x000fc80000000f00 */
[----:B0-----:R-:W-:-:S04]  /*16f30*/  @P0 LEA R2, R3, R2, 0x18 ;  /* 0x0000000203020211 */ /* 0x001fc800078ec0ff */
[----:B------:R0:W-:Y:S01]  /*16f40*/  @P0 SYNCS.ARRIVE.TRANS64.A1T0 RZ, [R2+URZ+0x48], RZ ;  /* 0x000048ff02ff09a7 */ /* 0x0001e2000810003f */
[----:B------:R-:W-:Y:S01]  /*16f50*/  ISETP.GT.U32.AND P0, PT, R6, 0x2, PT ;  /* 0x000000020600780c */ /* 0x000fe20003f04070 */
[----:B0-----:R-:W-:-:S05]  /*16f60*/  IMAD.U32 R2, RZ, RZ, UR17 ;  /* 0x00000011ff027e24 */ /* 0x001fca000f8e00ff */
[----:B------:R-:W-:Y:S01]  /*16f70*/  ISETP.LT.U32.AND P0, PT, R2, 0x3, P0 ;  /* 0x000000030200780c */ /* 0x000fe20000701070 */
[----:B------:R-:W-:Y:S01]  /*16f80*/  IMAD.WIDE.U32 R2, R6, -0x55555555, RZ ;  /* 0xaaaaaaab06027825 */ /* 0x000fe200078e00ff */
[----:B------:R-:W-:-:S04]  /*16f90*/  MOV R2, 0xffffffff ;  /* 0xffffffff00027802 */ /* 0x000fc80000000f00 */
[----:B------:R-:W-:Y:S02]  /*16fa0*/  SHF.R.U32.HI R5, RZ, 0x1, R3 ;  /* 0x00000001ff057819 */ /* 0x000fe40000011603 */
[----:B------:R-:W-:-:S03]  /*16fb0*/  SEL R3, RZ, 0x1, !P0 ;  /* 0x00000001ff037807 */ /* 0x000fc60004000000 */
[----:B------:R-:W-:Y:S01]  /*16fc0*/  IMAD R6, R5, -0x3, R6 ;  /* 0xfffffffd05067824 */ /* 0x000fe200078e0206 */
[----:B------:R-:W-:Y:S01]  /*16fd0*/  LOP3.LUT R0, R0, R3, RZ, 0x3c, !PT ;  /* 0x0000000300007212 */ /* 0x000fe200078e3cff */
[----:B------:R-:W-:-:S03]  /*16fe0*/  IMAD.MOV.U32 R3, RZ, RZ, -0x1 ;  /* 0xffffffffff037424 */ /* 0x000fc600078e00ff */
[----:B------:R-:W-:Y:S02]  /*16ff0*/  @P1 LOP3.LUT R0, R0, 0x1, R5, 0x78, !PT ;  /* 0x0000000100001812 */ /* 0x000fe400078e7805 */
[----:B---3--:R-:W-:-:S04]  /*17000*/  IADD3 R13, P0, R13, UR22, RZ ;  /* 0x000000160d0d7c10 */ /* 0x008fc8000ff1e0ff */
[----:B--2---:R-:W-:Y:S01]  /*17010*/  IADD3.X R15, R15, UR19, RZ, P0, !PT ;  /* 0x000000130f0f7c10 */ /* 0x004fe200087fe4ff */
[----:B------:R0:W-:Y:S01]  /*17020*/  STL [R1+0x204], R13 ;  /* 0x0002040d01007387 */ /* 0x0001e20000100800 */
[----:B------:R-:W-:-:S03]  /*17030*/  ISETP.GE.U32.AND P0, PT, R13, UR6, PT ;  /* 0x000000060d007c0c */ /* 0x000fc6000bf06070 */
[----:B------:R0:W-:Y:S01]  /*17040*/  STL [R1+0x200], R15 ;  /* 0x0002000f01007387 */ /* 0x0001e20000100800 */
[----:B------:R-:W-:-:S13]  /*17050*/  ISETP.GE.U32.AND.EX P0, PT, R15, UR7, PT, P0 ;  /* 0x000000070f007c0c */ /* 0x000fda000bf06100 */
[----:B0-----:R-:W-:Y:S05]  /*17060*/  @P0 BRA `(.L_x_558) ;  /* 0x0000000400640947 */ /* 0x001fea0003800000 */
[----:B------:R-:W0:Y:S01]  /*17070*/  S2R R7, SR_CTAID.X ;  /* 0x0000000000077919 */ /* 0x000e220000002500 */
[----:B------:R-:W-:Y:S01]  /*17080*/  ULDC UR6, c[0x0][0x150] ;  /* 0x0000540000067ab9 */ /* 0x000fe20000000800 */
[----:B------:R-:W1:Y:S01]  /*17090*/  LDC R4, c[0x0][0x144] ;  /* 0x00005100ff047b82 */ /* 0x000e620000000800 */
[----:B------:R-:W-:Y:S01]  /*170a0*/  UISETP.NE.AND UP0, UPT, UR45, URZ, UPT ;  /* 0x0000003f2d00728c */ /* 0x000fe2000bf05270 */
[----:B------:R-:W2:Y:S01]  /*170b0*/  S2R R5, SR_CTAID.Y ;  /* 0x0000000000057919 */ /* 0x000ea20000002600 */
[----:B------:R-:W-:-:S04]  /*170c0*/  ULDC UR9, c[0x0][0x630] ;  /* 0x00018c0000097ab9 */ /* 0x000fc80000000800 */
[----:B------:R-:W-:Y:S01]  /*170d0*/  PLOP3.LUT P0, PT, PT, PT, UP0, 0x80, 0x0 ;  /* 0x000000000000781c */ /* 0x000fe20003f0f008 */
[----:B------:R-:W3:Y:S01]  /*170e0*/  LDC R10, c[0x0][0x148] ;  /* 0x00005200ff0a7b82 */ /* 0x000ee20000000800 */
[----:B0-----:R-:W-:Y:S02]  /*170f0*/  I2FP.F32.U32 R2, R7 ;  /* 0x0000000700027245 */ /* 0x001fe40000201000 */
[----:B--2---:R-:W-:-:S03]  /*17100*/  I2FP.F32.U32 R3, R5 ;  /* 0x0000000500037245 */ /* 0x004fc60000201000 */
[----:B------:R-:W-:Y:S01]  /*17110*/  FMUL R2, R2, UR6 ;  /* 0x0000000602027c20 */ /* 0x000fe20008400000 */
[----:B------:R-:W-:Y:S02]  /*17120*/  ULDC UR6, c[0x0][0x154] ;  /* 0x0000550000067ab9 */ /* 0x000fe40000000800 */
[----:B------:R-:W-:Y:S01]  /*17130*/  FMUL R9, R3, UR6 ;  /* 0x0000000603097c20 */ /* 0x000fe20008400000 */
[----:B------:R-:W-:Y:S02]  /*17140*/  ULDC.64 UR6, c[0x0][0x628] ;  /* 0x00018a0000067ab9 */ /* 0x000fe40000000a00 */
[----:B------:R-:W0:Y:S08]  /*17150*/  F2I.U32.TRUNC.NTZ R2, R2 ;  /* 0x0000000200027305 */ /* 0x000e30000020f000 */
[----:B------:R-:W2:Y:S01]  /*17160*/  F2I.U32.TRUNC.NTZ R9, R9 ;  /* 0x0000000900097305 */ /* 0x000ea2000020f000 */
[----:B0-----:R-:W-:-:S02]  /*17170*/  IMAD.MOV R3, RZ, RZ, -R2 ;  /* 0x000000ffff037224 */ /* 0x001fc400078e0a02 */
[----:B------:R-:W-:Y:S02]  /*17180*/  IMAD.MOV.U32 R2, RZ, RZ, R13 ;  /* 0x000000ffff027224 */ /* 0x000fe400078e000d */
[----:B-1----:R-:W-:Y:S02]  /*17190*/  IMAD R7, R4, R3, R7 ;  /* 0x0000000304077224 */ /* 0x002fe400078e0207 */
[----:B--2---:R-:W-:-:S04]  /*171a0*/  IMAD.MOV R3, RZ, RZ, -R9 ;  /* 0x000000ffff037224 */ /* 0x004fc800078e0a09 */
[----:B---3--:R-:W-:Y:S01]  /*171b0*/  @P0 IMAD R7, R10, R3, R5 ;  /* 0x000000030a070224 */ /* 0x008fe200078e0205 */
[----:B------:R-:W-:Y:S02]  /*171c0*/  ISETP.NE.U32.AND P0, PT, RZ, UR6, PT ;  /* 0x00000006ff007c0c */ /* 0x000fe4000bf05070 */
[----:B------:R-:W-:Y:S02]  /*171d0*/  MOV R3, R15 ;  /* 0x0000000f00037202 */ /* 0x000fe40000000f00 */
[----:B------:R-:W-:-:S13]  /*171e0*/  ISETP.NE.AND.EX P0, PT, RZ, UR7, PT, P0 ;  /* 0x00000007ff007c0c */ /* 0x000fda000bf05300 */
[----:B------:R-:W-:Y:S05]  /*171f0*/  @!P0 BRA `(.L_x_559) ;  /* 0x0000000000288947 */ /* 0x000fea0003800000 */
[----:B------:R-:W-:Y:S02]  /*17200*/  ULDC UR8, c[0x0][0x634] ;  /* 0x00018d0000087ab9 */ /* 0x000fe40000000800 */
[----:B------:R-:W-:-:S05]  /*17210*/  IADD3 R3, P0, R13, UR8, RZ ;  /* 0x000000080d037c10 */ /* 0x000fca000ff1e0ff */
[----:B------:R-:W-:-:S04]  /*17220*/  IMAD.X R9, RZ, RZ, R15, P0 ;  /* 0x000000ffff097224 */ /* 0x000fc800000e060f */
[----:B------:R-:W-:-:S04]  /*17230*/  IMAD.WIDE.U32 R4, R9, UR6, RZ ;  /* 0x0000000609047c25 */ /* 0x000fc8000f8e00ff */
[----:B------:R-:W-:-:S04]  /*17240*/  IMAD.WIDE.U32 R4, P0, R3, UR7, R4 ;  /* 0x0000000703047c25 */ /* 0x000fc8000f800004 */
[----:B------:R-:W-:-:S04]  /*17250*/  IMAD.WIDE.U32 R2, R3, UR6, RZ ;  /* 0x0000000603027c25 */ /* 0x000fc8000f8e00ff */
[----:B------:R-:W-:Y:S01]  /*17260*/  IMAD.MOV.U32 R2, RZ, RZ, R5 ;  /* 0x000000ffff027224 */ /* 0x000fe200078e0005 */
[----:B------:R-:W-:Y:S01]  /*17270*/  IADD3 RZ, P1, R3, R4, RZ ;  /* 0x0000000403ff7210 */ /* 0x000fe20007f3e0ff */
[----:B------:R-:W-:-:S04]  /*17280*/  IMAD.X R3, RZ, RZ, RZ, P0 ;  /* 0x000000ffff037224 */ /* 0x000fc800000e06ff */
[----:B------:R-:W-:-:S08]  /*17290*/  IMAD.WIDE.U32.X R2, R9, UR7, R2, P1 ;  /* 0x0000000709027c25 */ /* 0x000fd000088e0402 */
.L_x_559:
[--C-:B------:R-:W-:Y:S01]  /*172a0*/  SHF.R.U64 R9, R2, UR9, R3.reuse ;  /* 0x0000000902097c19 */ /* 0x100fe20008001203 */
[----:B------:R-:W-:Y:S01]  /*172b0*/  ULDC.64 UR6, c[0x0][0x620] ;  /* 0x0001880000067ab9 */ /* 0x000fe20000000a00 */
[----:B------:R-:W-:Y:S01]  /*172c0*/  SHF.R.U32.HI R2, RZ, UR9, R3 ;  /* 0x00000009ff027c19 */ /* 0x000fe20008011603 */
[----:B------:R-:W-:Y:S01]  /*172d0*/  ULDC.64 UR8, c[0x0][0x640] ;  /* 0x0001900000087ab9 */ /* 0x000fe20000000a00 */
[----:B------:R-:W-:Y:S02]  /*172e0*/  IADD3 R11, P0, RZ, -R9, RZ ;  /* 0x80000009ff0b7210 */ /* 0x000fe40007f1e0ff */
[----:B------:R-:W-:-:S03]  /*172f0*/  MOV R3, R15 ;  /* 0x0000000f00037202 */ /* 0x000fc60000000f00 */
[----:B------:R-:W-:Y:S01]  /*17300*/  IMAD.X R2, RZ, RZ, ~R2, P0 ;  /* 0x000000ffff027224 */ /* 0x000fe200000e0e02 */
[----:B------:R-:W-:-:S03]  /*17310*/  ISETP.NE.U32.AND P0, PT, RZ, UR8, PT ;  /* 0x00000008ff007c0c */ /* 0x000fc6000bf05070 */
[----:B------:R-:W-:Y:S01]  /*17320*/  IMAD R2, R2, UR6, RZ ;  /* 0x0000000602027c24 */ /* 0x000fe2000f8e02ff */
[----:B------:R-:W-:-:S03]  /*17330*/  ISETP.NE.AND.EX P0, PT, RZ, UR9, PT, P0 ;  /* 0x00000009ff007c0c */ /* 0x000fc6000bf05300 */
[----:B------:R-:W-:Y:S02]  /*17340*/  IMAD R5, R11, UR7, R2 ;  /* 0x000000070b057c24 */ /* 0x000fe4000f8e0202 */
[----:B------:R-:W-:-:S04]  /*17350*/  IMAD.MOV.U32 R2, RZ, RZ, R13 ;  /* 0x000000ffff027224 */ /* 0x000fc800078e000d */
[----:B------:R-:W-:Y:S01]  /*17360*/  IMAD.WIDE.U32 R2, R11, UR6, R2 ;  /* 0x000000060b027c25 */ /* 0x000fe2000f8e0002 */
[----:B------:R-:W-:-:S03]  /*17370*/  ULDC UR6, c[0x0][0x618] ;  /* 0x0001860000067ab9 */ /* 0x000fc60000000800 */
[----:B------:R-:W-:-:S05]  /*17380*/  IMAD.IADD R3, R3, 0x1, R5 ;  /* 0x0000000103037824 */ /* 0x000fca00078e0205 */
[--C-:B------:R-:W-:Y:S02]  /*17390*/  SHF.R.U64 R10, R2, UR6, R3.reuse ;  /* 0x00000006020a7c19 */ /* 0x100fe40008001203 */
[----:B------:R-:W-:Y:S01]  /*173a0*/  SHF.R.U32.HI R3, RZ, UR6, R3 ;  /* 0x00000006ff037c19 */ /* 0x000fe20008011603 */
[----:B------:R-:W-:-:S03]  /*173b0*/  ULDC UR6, c[0x0][0x608] ;  /* 0x0001820000067ab9 */ /* 0x000fc60000000800 */
[--C-:B------:R-:W-:Y:S02]  /*173c0*/  SHF.R.U64 R12, R10, UR6, R3.reuse ;  /* 0x000000060a0c7c19 */ /* 0x100fe40008001203 */
[----:B------:R-:W-:Y:S01]  /*173d0*/  SHF.R.U32.HI R3, RZ, UR6, R3 ;  /* 0x00000006ff037c19 */ /* 0x000fe20008011603 */
[----:B------:R-:W-:-:S03]  /*173e0*/  ULDC UR6, c[0x0][0x658] ;  /* 0x0001960000067ab9 */ /* 0x000fc60000000800 */
[--C-:B------:R-:W-:Y:S02]  /*173f0*/  SHF.R.U64 R11, R12, UR6, R3.reuse ;  /* 0x000000060c0b7c19 */ /* 0x100fe40008001203 */
[----:B------:R-:W-:-:S03]  /*17400*/  SHF.R.U32.HI R13, RZ, UR6, R3 ;  /* 0x00000006ff0d7c19 */ /* 0x000fc60008011603 */
[----:B------:R-:W-:Y:S02]  /*17410*/  IMAD.MOV.U32 R2, RZ, RZ, R11 ;  /* 0x000000ffff027224 */ /* 0x000fe400078e000b */
[----:B------:R-:W-:Y:S01]  /*17420*/  IMAD.MOV.U32 R3, RZ, RZ, R13 ;  /* 0x000000ffff037224 */ /* 0x000fe200078e000d */
[----:B------:R-:W-:Y:S06]  /*17430*/  @!P0 BRA `(.L_x_560) ;  /* 0x0000000000288947 */ /* 0x000fec0003800000 */
[----:B------:R-:W-:Y:S02]  /*17440*/  ULDC UR6, c[0x0][0x64c] ;  /* 0x0001930000067ab9 */ /* 0x000fe40000000800 */
[----:B------:R-:W-:-:S05]  /*17450*/  IADD3 R3, P0, R11, UR6, RZ ;  /* 0x000000060b037c10 */ /* 0x000fca000ff1e0ff */
[----:B------:R-:W-:-:S04]  /*17460*/  IMAD.X R13, RZ, RZ, R13, P0 ;  /* 0x000000ffff0d7224 */ /* 0x000fc800000e060d */
[----:B------:R-:W-:-:S04]  /*17470*/  IMAD.WIDE.U32 R4, R13, UR8, RZ ;  /* 0x000000080d047c25 */ /* 0x000fc8000f8e00ff */
[----:B------:R-:W-:-:S04]  /*17480*/  IMAD.WIDE.U32 R4, P0, R3, UR9, R4 ;  /* 0x0000000903047c25 */ /* 0x000fc8000f800004 */
[----:B------:R-:W-:Y:S01]  /*17490*/  IMAD.WIDE.U32 R2, R3, UR8, RZ ;  /* 0x0000000803027c25 */ /* 0x000fe2000f8e00ff */
[----:B------:R-:W-:-:S04]  /*174a0*/  MOV R2, R5 ;  /* 0x0000000500027202 */ /* 0x000fc80000000f00 */
[----:B------:R-:W-:Y:S01]  /*174b0*/  IADD3 RZ, P1, R3, R4, RZ ;  /* 0x0000000403ff7210 */ /* 0x000fe20007f3e0ff */
[----:B------:R-:W-:-:S04]  /*174c0*/  IMAD.X R3, RZ, RZ, RZ, P0 ;  /* 0x000000ffff037224 */ /* 0x000fc800000e06ff */
[----:B------:R-:W-:-:S08]  /*174d0*/  IMAD.WIDE.U32.X R2, R13, UR9, R2, P1 ;  /* 0x000000090d027c25 */ /* 0x000fd000088e0402 */
.L_x_560:
[----:B------:R-:W-:Y:S01]  /*174e0*/  ULDC UR6, c[0x0][0x648] ;  /* 0x0001920000067ab9 */ /* 0x000fe20000000800 */
[----:B------:R-:W-:Y:S01]  /*174f0*/  LOP3.LUT R12, R12, UR16, RZ, 0xc0, !PT ;  /* 0x000000100c0c7c12 */ /* 0x000fe2000f8ec0ff */
[----:B------:R-:W-:Y:S01]  /*17500*/  UISETP.NE.AND UP0, UPT, UR45, URZ, UPT ;  /* 0x0000003f2d00728c */ /* 0x000fe2000bf05270 */
[----:B------:R-:W-:Y:S01]  /*17510*/  SHF.R.U64 R3, R2, UR6, R3 ;  /* 0x0000000602037c19 */ /* 0x000fe20008001203 */
[----:B------:R-:W-:Y:S01]  /*17520*/  ULDC UR6, c[0x0][0x638] ;  /* 0x00018e0000067ab9 */ /* 0x000fe20000000800 */
[----:B------:R-:W-:-:S03]  /*17530*/  IMAD.MOV.U32 R4, RZ, RZ, 0x1 ;  /* 0x00000001ff047424 */ /* 0x000fc600078e00ff */
[----:B------:R-:W-:Y:S01]  /*17540*/  IMAD.MOV R2, RZ, RZ, -R3 ;  /* 0x000000ffff027224 */ /* 0x000fe200078e0a03 */
[----:B------:R-:W-:Y:S01]  /*17550*/  PLOP3.LUT P0, PT, PT, PT, UP0, 0x40, 0x0 ;  /* 0x000000000000781c */ /* 0x000fe20003f0e808 */
[----:B------:R-:W-:Y:S01]  /*17560*/  IMAD R12, R3, UR5, R12 ;  /* 0x00000005030c7c24 */ /* 0x000fe2000f8e020c */
[----:B------:R-:W-:Y:S01]  /*17570*/  PLOP3.LUT P1, PT, PT, PT, UP0, 0x40, 0x0 ;  /* 0x000000000000781c */ /* 0x000fe20003f2e808 */
[----:B------:R-:W-:Y:S01]  /*17580*/  IMAD R11, R2, UR6, R11 ;  /* 0x00000006020b7c24 */ /* 0x000fe2000f8e020b */
[----:B------:R-:W-:Y:S01]  /*17590*/  ULDC UR6, c[0x0][0x610] ;  /* 0x0001840000067ab9 */ /* 0x000fe20000000800 */
[----:B------:R-:W-:Y:S01]  /*175a0*/  LOP3.LUT R2, R10, UR4, RZ, 0xc0, !PT ;  /* 0x000000040a027c12 */ /* 0x000fe2000f8ec0ff */
[----:B------:R-:W-:Y:S01]  /*175b0*/  IMAD R7, R12, UR6, R7 ;  /* 0x000000060c077c24 */ /* 0x000fe2000f8e0207 */
[----:B------:R-:W-:-:S03]  /*175c0*/  ULDC UR6, c[0x0][0x600] ;  /* 0x0001800000067ab9 */ /* 0x000fc60000000800 */
[----:B------:R-:W-:-:S05]  /*175d0*/  IMAD R2, R11, UR6, R2 ;  /* 0x000000060b027c24 */ /* 0x000fca000f8e0202 */
[----:B------:R-:W-:Y:S02]  /*175e0*/  SEL R3, R2, R7, P0 ;  /* 0x0000000702037207 */ /* 0x000fe40000000000 */
[----:B------:R-:W-:-:S07]  /*175f0*/  SEL R2, R7, R2, P1 ;  /* 0x0000000207027207 */ /* 0x000fce0000800000 */
.L_x_558:
[----:B------:R-:W-:Y:S05]  /*17600*/  BSYNC B1 ;  /* 0x0000000000017941 */ /* 0x000fea0003800000 */
.L_x_557:
[----:B------:R-:W-:-:S13]  /*17610*/  LOP3.LUT P0, RZ, R4, 0xff, RZ, 0xc0, !PT ;  /* 0x000000ff04ff7812 */ /* 0x000fda000780c0ff */
[----:B------:R-:W-:Y:S05]  /*17620*/  @P0 BRA `(.L_x_561) ;  /* 0xfffffff400000947 */ /* 0x000fea000383ffff */
[----:B------:R-:W-:Y:S05]  /*17630*/  BSYNC B0 ;  /* 0x0000000000007941 */ /* 0x000fea0003800000 */
.L_x_550:
[----:B------:R-:W-:-:S03]  /*17640*/  UMOV UR6, 0xffffffff ;  /* 0xffffffff00067882 */ /* 0x000fc60000000000 */
[----:B------:R-:W-:Y:S05]  /*17650*/  BRA.DIV UR6, `(.L_x_562) ;  /* 0x0000000206f47947 */ /* 0x000fea000b800000 */
[----:B------:R-:W-:-:S13]  /*17660*/  ELECT P6, URZ, PT ;  /* 0x00000000003f782f */ /* 0x000fda00038c0000 */
.L_x_575:
[----:B------:R-:W-:Y:S04]  /*17670*/  BSSY B0, `(.L_x_563) ;  /* 0x0000023000007945 */ /* 0x000fe80003800000 */
[----:B------:R-:W-:Y:S05]  /*17680*/  @!P6 BRA `(.L_x_564) ;  /* 0x000000000084e947 */ /* 0x000fea0003800000 */
[----:B------:R-:W-:-:S04]  /*17690*/  ULOP3.LUT UR6, UR40, 0x2, URZ, 0xfc, !UPT ;  /* 0x0000000228067892 */ /* 0x000fc8000f8efc3f */
[----:B------:R-:W-:-:S06]  /*176a0*/  UISETP.NE.AND UP0, UPT, UR6, 0x3, UPT ;  /* 0x000000030600788c */ /* 0x000fcc000bf05270 */
[----:B------:R-:W-:-:S13]  /*176b0*/  PLOP3.LUT P0, PT, PT, PT, UP0, 0x80, 0x0 ;  /* 0x000000000000781c */ /* 0x000fda0003f0f008 */
[----:B------:R-:W-:Y:S05]  /*176c0*/  @!P0 BRA `(.L_x_565) ;  /* 0x0000000000048947 */ /* 0x000fea0003800000 */
[----:B------:R-:W-:Y:S01]  /*176d0*/  BPT.TRAP 0x1 ;  /* 0x000000040000795c */ /* 0x000fe20000300000 */
.L_x_565:
[----:B------:R-:W0:Y:S01]  /*176e0*/  S2R R3, SR_CgaCtaId ;  /* 0x0000000000037919 */ /* 0x000e220000008800 */
[----:B------:R-:W-:-:S04]  /*176f0*/  MOV R2, 0x400 ;  /* 0x0000040000027802 */ /* 0x000fc80000000f00 */
[----:B0-----:R-:W-:Y:S02]  /*17700*/  LEA R3, R3, R2, 0x18 ;  /* 0x0000000203037211 */ /* 0x001fe400078ec0ff */
[----:B------:R-:W-:-:S03]  /*17710*/  SHF.L.U32 R2, R0, 0x1f, RZ ;  /* 0x0000001f00027819 */ /* 0x000fc600000006ff */
[----:B------:R-:W-:-:S04]  /*17720*/  VIADD R3, R3, 0x18 ;  /* 0x0000001803037836 */ /* 0x000fc80000000000 */
[----:B------:R-:W-:-:S04]  /*17730*/  IMAD R5, R6, 0x8, R3 ;  /* 0x0000000806057824 */ /* 0x000fc800078e0203 */
[----:B------:R-:W0:Y:S02]  /*17740*/  SYNCS.PHASECHK.TRANS64.TRYWAIT P0, [R5+URZ], R2 ;  /* 0x00000002050075a7 */ /* 0x000e24000800017f */
[----:B0-----:R-:W-:Y:S05]  /*17750*/  @!P0 BRA `(.L_x_566) ;  /* 0x0000000000d48947 */ /* 0x001fea0003800000 */
.L_x_576:
[----:B------:R-:W-:-:S05]  /*17760*/  VIADD R6, R6, 0x1 ;  /* 0x0000000106067836 */ /* 0x000fca0000000000 */
[----:B------:R-:W-:-:S04]  /*17770*/  ISETP.NE.AND P0, PT, R6, 0x3, PT ;  /* 0x000000030600780c */ /* 0x000fc80003f05270 */
[----:B0-----:R-:W-:Y:S02]  /*17780*/  SEL R5, RZ, 0x1, P0 ;  /* 0x00000001ff057807 */ /* 0x001fe40000000000 */
[----:B------:R-:W-:Y:S02]  /*17790*/  SEL R6, R6, RZ, P0 ;  /* 0x000000ff06067207 */ /* 0x000fe40000000000 */
[----:B------:R-:W-:Y:S02]  /*177a0*/  LOP3.LUT R5, R0, R5, RZ, 0x3c, !PT ;  /* 0x0000000500057212 */ /* 0x000fe400078e3cff */
[----:B------:R-:W-:Y:S02]  /*177b0*/  LEA R7, R6, R3, 0x3 ;  /* 0x0000000306077211 */ /* 0x000fe400078e18ff */
[----:B------:R-:W-:-:S04]  /*177c0*/  SHF.L.U32 R0, R5, 0x1f, RZ ;  /* 0x0000001f05007819 */ /* 0x000fc800000006ff */
[----:B------:R-:W0:Y:S02]  /*177d0*/  SYNCS.PHASECHK.TRANS64.TRYWAIT P0, [R7+URZ], R0 ;  /* 0x00000000070075a7 */ /* 0x000e24000800017f */
[----:B0-----:R-:W-:Y:S05]  /*177e0*/  @!P0 BRA `(.L_x_567) ;  /* 0x0000000000c48947 */ /* 0x001fea0003800000 */
.L_x_577:
[----:B0-----:R-:W-:-:S05]  /*177f0*/  VIADD R0, R6, 0x1 ;  /* 0x0000000106007836 */ /* 0x001fca0000000000 */
[----:B------:R-:W-:-:S04]  /*17800*/  ISETP.NE.AND P0, PT, R0, 0x3, PT ;  /* 0x000000030000780c */ /* 0x000fc80003f05270 */
[----:B------:R-:W-:Y:S02]  /*17810*/  SEL R2, RZ, 0x1, P0 ;  /* 0x00000001ff027807 */ /* 0x000fe40000000000 */
[----:B------:R-:W-:Y:S02]  /*17820*/  SEL R0, R0, RZ, P0 ;  /* 0x000000ff00007207 */ /* 0x000fe40000000000 */
[----:B------:R-:W-:-:S03]  /*17830*/  LOP3.LUT R2, R5, R2, RZ, 0x3c, !PT ;  /* 0x0000000205027212 */ /* 0x000fc600078e3cff */
[----:B------:R-:W-:Y:S01]  /*17840*/  IMAD R3, R0, 0x8, R3 ;  /* 0x0000000800037824 */ /* 0x000fe200078e0203 */
[----:B------:R-:W-:-:S07]  /*17850*/  SHF.L.U32 R0, R2, 0x1f, RZ ;  /* 0x0000001f02007819 */ /* 0x000fce00000006ff */
.L_x_568:
[----:B0-----:R0:W1:Y:S02]  /*17860*/  SYNCS.PHASECHK.TRANS64.TRYWAIT P0, [R3+URZ], R0 ;  /* 0x00000000030075a7 */ /* 0x001064000800017f */
[----:B-1----:R-:W-:Y:S05]  /*17870*/  @!P0 NANOSLEEP.SYNCS 0x989680 ;  /* 0x009896800000895d */ /* 0x002fea0003900000 */
[----:B------:R-:W1:Y:S02]  /*17880*/  @!P0 SYNCS.PHASECHK.TRANS64 P0, [R3+URZ], R0 ;  /* 0x00000000030085a7 */ /* 0x000e64000800007f */
[----:B-1----:R-:W-:Y:S05]  /*17890*/  @!P0 BRA `(.L_x_568) ;  /* 0xfffffffc00f08947 */ /* 0x002fea000383ffff */
.L_x_564:
[----:B------:R-:W-:Y:S05]  /*178a0*/  BSYNC B0 ;  /* 0x0000000000007941 */ /* 0x000fea0003800000 */
.L_x_563:
[----:B------:R-:W-:Y:S05]  /*178b0*/  EXIT ;  /* 0x000000000000794d */ /* 0x000fea0003800000 */
.L_x_21:
[----:B-1----:R1:W2:Y:S02]  /*178c0*/  SYNCS.PHASECHK.TRANS64.TRYWAIT P1, [R4+URZ], R3 ;  /* 0x00000003040075a7 */ /* 0x0022a4000802017f */
[----:B--2---:R-:W-:Y:S05]  /*178d0*/  @!P1 NANOSLEEP.SYNCS 0x989680 ;  /* 0x009896800000995d */ /* 0x004fea0003900000 */
[----:B------:R-:W2:Y:S02]  /*178e0*/  @!P1 SYNCS.PHASECHK.TRANS64 P1, [R4+URZ], R3 ;  /* 0x00000003040095a7 */ /* 0x000ea4000802007f */
[----:B--2---:R-:W-:Y:S05]  /*178f0*/  @!P1 BRA `(.L_x_21) ;  /* 0xfffffffc00f09947 */ /* 0x004fea000383ffff */
[----:B------:R-:W-:Y:S05]  /*17900*/  BRA `(.L_x_20) ;  /* 0xfffffe9c00747947 */ /* 0x000fea000383ffff */
.L_x_26:
[----:B-1----:R1:W2:Y:S02]  /*17910*/  SYNCS.PHASECHK.TRANS64.TRYWAIT P1, [R5+URZ], R6 ;  /* 0x00000006050075a7 */ /* 0x0022a4000802017f */
[----:B--2---:R-:W-:Y:S05]  /*17920*/  @!P1 NANOSLEEP.SYNCS 0x989680 ;  /* 0x009896800000995d */ /* 0x004fea0003900000 */
[----:B------:R-:W2:Y:S02]  /*17930*/  @!P1 SYNCS.PHASECHK.TRANS64 P1, [R5+URZ], R6 ;  /* 0x00000006050095a7 */ /* 0x000ea4000802007f */
[----:B--2---:R-:W-:Y:S05]  /*17940*/  @!P1 BRA `(.L_x_26) ;  /* 0xfffffffc00f09947 */ /* 0x004fea000383ffff */
[----:B------:R-:W-:Y:S05]  /*17950*/  BRA `(.L_x_25) ;  /* 0xfffffeb000d47947 */ /* 0x000fea000383ffff */
.L_x_551:
[----:B------:R-:W-:Y:S01]  /*17960*/  BSSY B1, `(.L_x_569) ;  /* 0x0000006000017945 */ /* 0x000fe20003800000 */
[----:B------:R-:W-:-:S07]  /*17970*/  IMAD.MOV.U32 R15, RZ, RZ, -0x1 ;  /* 0xffffffffff0f7424 */ /* 0x000fce00078e00ff */
[----:B------:R-:W-:Y:S05]  /*17980*/  WARPSYNC.COLLECTIVE R15, `(.L_x_570) ;  /* 0x000000000f0c7348 */ /* 0x000fea0003c00000 */
[----:B------:R-:W-:Y:S02]  /*17990*/  ELECT P6, UR62, PT ;  /* 0x00000000003e782f */ /* 0x000fe400038c0000 */
[----:B------:R-:W-:Y:S01]  /*179a0*/  MOV R14, UR62 ;  /* 0x0000003e000e7c02 */ /* 0x000fe20008000f00 */
[----:B------:R-:W-:Y:S10]  /*179b0*/  ENDCOLLECTIVE ;  /* 0x000000000000791b */ /* 0x000ff40003800000 */
.L_x_570:
[----:B------:R-:W-:Y:S05]  /*179c0*/  BSYNC B1 ;  /* 0x0000000000017941 */ /* 0x000fea0003800000 */
.L_x_569:
[----:B------:R-:W-:Y:S05]  /*179d0*/  BRA `(.L_x_571) ;  /* 0xfffffff000207947 */ /* 0x000fea000383ffff */
.L_x_554:
[----:B0-----:R0:W2:Y:S02]  /*179e0*/  SYNCS.PHASECHK.TRANS64.TRYWAIT P0, [R10+URZ+0x18], R5 ;  /* 0x000018050a0075a7 */ /* 0x0010a4000800017f */
[----:B--2---:R-:W-:Y:S05]  /*179f0*/  @!P0 NANOSLEEP.SYNCS 0x989680 ;  /* 0x009896800000895d */ /* 0x004fea0003900000 */
[----:B------:R-:W2:Y:S02]  /*17a00*/  @!P0 SYNCS.PHASECHK.TRANS64 P0, [R10+URZ+0x18], R5 ;  /* 0x000018050a0085a7 */ /* 0x000ea4000800007f */
[----:B--2---:R-:W-:Y:S05]  /*17a10*/  @!P0 BRA `(.L_x_554) ;  /* 0xfffffffc00f08947 */ /* 0x004fea000383ffff */
[----:B------:R-:W-:Y:S05]  /*17a20*/  BRA `(.L_x_572) ;  /* 0xfffffff000607947 */ /* 0x000fea000383ffff */
.L_x_562:
[----:B------:R-:W-:Y:S01]  /*17a30*/  BSSY B0, `(.L_x_573) ;  /* 0x0000006000007945 */ /* 0x000fe20003800000 */
[----:B------:R-:W-:-:S07]  /*17a40*/  IMAD.MOV.U32 R15, RZ, RZ, -0x1 ;  /* 0xffffffffff0f7424 */ /* 0x000fce00078e00ff */
[----:B------:R-:W-:Y:S05]  /*17a50*/  WARPSYNC.COLLECTIVE R15, `(.L_x_574) ;  /* 0x000000000f0c7348 */ /* 0x000fea0003c00000 */
[----:B------:R-:W-:Y:S02]  /*17a60*/  ELECT P6, UR62, PT ;  /* 0x00000000003e782f */ /* 0x000fe400038c0000 */
[----:B------:R-:W-:Y:S01]  /*17a70*/  MOV R14, UR62 ;  /* 0x0000003e000e7c02 */ /* 0x000fe20008000f00 */
[----:B------:R-:W-:Y:S10]  /*17a80*/  ENDCOLLECTIVE ;  /* 0x000000000000791b */ /* 0x000ff40003800000 */
.L_x_574:
[----:B------:R-:W-:Y:S05]  /*17a90*/  BSYNC B0 ;  /* 0x0000000000007941 */ /* 0x000fea0003800000 */
.L_x_573:
[----:B------:R-:W-:Y:S05]  /*17aa0*/  BRA `(.L_x_575) ;  /* 0xfffffff800f07947 */ /* 0x000fea000383ffff */
.L_x_566:
[----:B0-----:R0:W1:Y:S02]  /*17ab0*/  SYNCS.PHASECHK.TRANS64.TRYWAIT P0, [R5+URZ], R2 ;  /* 0x00000002050075a7 */ /* 0x001064000800017f */
[----:B-1----:R-:W-:Y:S05]  /*17ac0*/  @!P0 NANOSLEEP.SYNCS 0x989680 ;  /* 0x009896800000895d */ /* 0x002fea0003900000 */
[----:B------:R-:W1:Y:S02]  /*17ad0*/  @!P0 SYNCS.PHASECHK.TRANS64 P0, [R5+URZ], R2 ;  /* 0x00000002050085a7 */ /* 0x000e64000800007f */
[----:B-1----:R-:W-:Y:S05]  /*17ae0*/  @!P0 BRA `(.L_x_566) ;  /* 0xfffffffc00f08947 */ /* 0x002fea000383ffff */
[----:B------:R-:W-:Y:S05]  /*17af0*/  BRA `(.L_x_576) ;  /* 0xfffffffc00187947 */ /* 0x000fea000383ffff */
.L_x_567:
[----:B0-----:R0:W1:Y:S02]  /*17b00*/  SYNCS.PHASECHK.TRANS64.TRYWAIT P0, [R7+URZ], R0 ;  /* 0x00000000070075a7 */ /* 0x001064000800017f */
[----:B-1----:R-:W-:Y:S05]  /*17b10*/  @!P0 NANOSLEEP.SYNCS 0x989680 ;  /* 0x009896800000895d */ /* 0x002fea0003900000 */
[----:B------:R-:W1:Y:S02]  /*17b20*/  @!P0 SYNCS.PHASECHK.TRANS64 P0, [R7+URZ], R0 ;  /* 0x00000000070085a7 */ /* 0x000e64000800007f */
[----:B-1----:R-:W-:Y:S05]  /*17b30*/  @!P0 BRA `(.L_x_567) ;  /* 0xfffffffc00f08947 */ /* 0x002fea000383ffff */
[----:B------:R-:W-:Y:S05]  /*17b40*/  BRA `(.L_x_577) ;  /* 0xfffffffc00287947 */ /* 0x000fea000383ffff */
.L_x_578:
[----:B------:R-:W-:-:S00]  /*17b50*/  BRA `(.L_x_578) ;  /* 0xfffffffc00fc7947 */ /* 0x000fc0000383ffff */
[----:B------:R-:W-:-:S00]  /*17b60*/  NOP ;  /* 0x0000000000007918 */ /* 0x000fc00000000000 */
        /* <DEDUP_REMOVED lines=9> */
.L_x_579:


//--------------------- .nv.global.init           --------------------------
	.section	.nv.global.init,"aw",@progbits
.nv.global.init:
	.type		$str$22,@object
	.size		$str$22,($str$23 - $str$22)
$str$22:
        /*0000*/ 	.byte	0x6b, 0x5f, 0x74, 0x69, 0x6c, 0x65, 0x5f, 0x63, 0x6f, 0x75, 0x6e, 0x74, 0x20, 0x3e, 0x3d, 0x20
        /*0010*/ 	.byte	0x31, 0x00
	.type		$str$23,@object
	.size		$str$23,(__unnamed_1 - $str$23)
$str$23:
        /*0012*/ 	.byte	0x2f, 0x74, 0x6d, 0x70, 0x2f, 0x63, 0x75, 0x74, 0x6c, 0x61, 0x73, 0x73, 0x5f, 0x73, 0x77, 0x65
        /*0022*/ 	.byte	0x65, 0x70, 0x5f, 0x73, 0x72, 0x63, 0x2f, 0x69, 0x6e, 0x63, 0x6c, 0x75, 0x64, 0x65, 0x2f, 0x63
        /*0032*/ 	.byte	0x75, 0x74, 0x6c, 0x61, 0x73, 0x73, 0x2f, 0x67, 0x65, 0x6d, 0x6d, 0x2f, 0x63, 0x6f, 0x6c, 0x6c
        /*0042*/ 	.byte	0x65, 0x63, 0x74, 0x69, 0x76, 0x65, 0x2f, 0x73, 0x6d, 0x39, 0x30, 0x5f, 0x6d, 0x6d, 0x61, 0x5f
        /*0052*/ 	.byte	0x74, 0x6d, 0x61, 0x5f, 0x67, 0x6d, 0x6d, 0x61, 0x5f, 0x73, 0x73, 0x5f, 0x77, 0x61, 0x72, 0x70
        /*0062*/ 	.byte	0x73, 0x70, 0x65, 0x63, 0x69, 0x61, 0x6c, 0x69, 0x7a, 0x65, 0x64, 0x2e, 0x68, 0x70, 0x70, 0x00
	.type		__unnamed_1,@object
	.size		__unnamed_1,(.L_0 - __unnamed_1)
__unnamed_1:
        /* <DEDUP_REMOVED lines=182> */
        /*0bd2*/ 	.byte	0x5d, 0x00
.L_0:


//--------------------- .nv.shared._ZN7cutlass13device_kernelINS_4gemm6kernel13GemmUniversalIN4cute5tupleIJiiiiEEENS1_10collective13CollectiveMmaINS1_34MainloopSm90TmaGmmaWarpSpecializedILi3ENS5_IJNS4_1CILi2EEESB_NSA_ILi1EEEEEENS1_35KernelTmaWarpSpecializedCooperativeEEENS5_IJNSA_ILi256EEESG_NSA_ILi32EEEEEENS_6half_tENS5_IJlSC_lEEESJ_SK_NS4_8TiledMMAINS4_8MMA_AtomIJNS4_4SM904GMMA26MMA_64x256x16_F32F16F16_SSILNSO_5MajorE0ELSQ_0ELNSO_7ScaleInE1ELSR_1EEEEEENS4_6LayoutINS5_IJSB_SC_SC_EEENS5_IJSC_NSA_ILi0EEESW_EEEEENS5_IJNS4_10UnderscoreESZ_SZ_EEEEENS4_23SM90_TMA_LOAD_MULTICASTENS4_14ComposedLayoutINS4_7SwizzleILi2ELi4ELi3EEENS4_18smem_ptr_flag_bitsILi16EEENSU_INS5_IJNSA_ILi8EEESH_EEENS5_IJSH_SC_EEEEEEEvNS4_8identityES12_S1C_vS1D_EENS_8epilogue10collective6detail29Sm90TmaWarpSpecializedAdapterINS1G_15DefaultEpilogueISJ_SK_SK_NS1F_6thread17LinearCombinationISJ_Li1EffLNS1K_9ScaleType4KindE0ELNS_15FloatRoundStyleE2ESJ_EENS1_15EpilogueDefaultEEEEEvvEEEEvNT_6ParamsE --------------------------
	.section	.nv.shared._ZN7cutlass13device_kernelINS_4gemm6kernel13GemmUniversalIN4cute5tupleIJiiiiEEENS1_10collective13CollectiveMmaINS1_34MainloopSm90TmaGmmaWarpSpecializedILi3ENS5_IJNS4_1CILi2EEESB_NSA_ILi1EEEEEENS1_35KernelTmaWarpSpecializedCooperativeEEENS5_IJNSA_ILi256EEESG_NSA_ILi32EEEEEENS_6half_tENS5_IJlSC_lEEESJ_SK_NS4_8TiledMMAINS4_8MMA_AtomIJNS4_4SM904GMMA26MMA_64x256x16_F32F16F16_SSILNSO_5MajorE0ELSQ_0ELNSO_7ScaleInE1ELSR_1EEEEEENS4_6LayoutINS5_IJSB_SC_SC_EEENS5_IJSC_NSA_ILi0EEESW_EEEEENS5_IJNS4_10UnderscoreESZ_SZ_EEEEENS4_23SM90_TMA_LOAD_MULTICASTENS4_14ComposedLayoutINS4_7SwizzleILi2ELi4ELi3EEENS4_18smem_ptr_flag_bitsILi16EEENSU_INS5_IJNSA_ILi8EEESH_EEENS5_IJSH_SC_EEEEEEEvNS4_8identityES12_S1C_vS1D_EENS_8epilogue10collective6detail29Sm90TmaWarpSpecializedAdapterINS1G_15DefaultEpilogueISJ_SK_SK_NS1F_6thread17LinearCombinationISJ_Li1EffLNS1K_9ScaleType4KindE0ELNS_15FloatRoundStyleE2ESJ_EENS1_15EpilogueDefaultEEEEEvvEEEEvNT_6ParamsE,"aw",@nobits
	.sectionflags	@""
	.align	16
	.zero		1024


//--------------------- .nv.shared.reserved.0     --------------------------
	.section	.nv.shared.reserved.0,"aw",@nobits
	.weak		__nv_reservedSMEM_offset_0_alias
	.size		__nv_reservedSMEM_offset_0_alias, 0, 0
	.other		__nv_reservedSMEM_offset_0_alias,@"STO_CUDA_RESERVED_SHARED STV_DEFAULT"
__nv_reservedSMEM_offset_0_alias:
	.zero		0


//--------------------- .nv.global                --------------------------
	.section	.nv.global,"aw",@nobits
.nv.global:
	.type		_ZN39_INTERNAL_6d2eb447_4_k_cu_9f332fca_37344cute1_E,@object
	.size		_ZN39_INTERNAL_6d2eb447_4_k_cu_9f332fca_37344cute1_E,(_ZN39_INTERNAL_6d2eb447_4_k_cu_9f332fca_37344cuda3std3__45__cpo6cbeginE - _ZN39_INTERNAL_6d2eb447_4_k_cu_9f332fca_37344cute1_E)
_ZN39_INTERNAL_6d2eb447_4_k_cu_9f332fca_37344cute1_E:
	.zero		1
	.type		_ZN39_INTERNAL_6d2eb447_4_k_cu_9f332fca_37344cuda3std3__45__cpo6cbeginE,@object
	.size		_ZN39_INTERNAL_6d2eb447_4_k_cu_9f332fca_37344cuda3std3__45__cpo6cbeginE,(_ZN39_INTERNAL_6d2eb447_4_k_cu_9f332fca_37344cuda3std3__48in_placeE - _ZN39_INTERNAL_6d2eb447_4_k_cu_9f332fca_37344cuda3std3__45__cpo6cbeginE)
_ZN39_INTERNAL_6d2eb447_4_k_cu_9f332fca_37344cuda3std3__45__cpo6cbeginE:
	.zero		1
	.type		_ZN39_INTERNAL_6d2eb447_4_k_cu_9f332fca_37344cuda3std3__48in_placeE,@object
	.size		_ZN39_INTERNAL_6d2eb447_4_k_cu_9f332fca_37344cuda3std3__48in_placeE,(_ZN39_INTERNAL_6d2eb447_4_k_cu_9f332fca_37344cuda3std6ranges3__45__cpo9iter_moveE - _ZN39_INTERNAL_6d2eb447_4_k_cu_9f332fca_37344cuda3std3__48in_placeE)
_ZN39_INTERNAL_6d2eb447_4_k_cu_9f332fca_37344cuda3std3__48in_placeE:
	.zero		1
	.type		_ZN39_INTERNAL_6d2eb447_4_k_cu_9f332fca_37344cuda3std6ranges3__45__cpo9iter_moveE,@object
	.size		_ZN39_INTERNAL_6d2eb447_4_k_cu_9f332fca_37344cuda3std6ranges3__45__cpo9iter_moveE,(_ZN39_INTERNAL_6d2eb447_4_k_cu_9f332fca_37344cuda3std3__45__cpo5beginE - _ZN39_INTERNAL_6d2eb447_4_k_cu_9f332fca_37344cuda3std6ranges3__45__cpo9iter_moveE)
_ZN39_INTERNAL_6d2eb447_4_k_cu_9f332fca_37344cuda3std6ranges3__45__cpo9iter_moveE:
	.zero		1
	.type		_ZN39_INTERNAL_6d2eb447_4_k_cu_9f332fca_37344cuda3std3__45__cpo5beginE,@object
	.size		_ZN39_INTERNAL_6d2eb447_4_k_cu_9f332fca_37344cuda3std3__45__cpo5beginE,(_ZN39_INTERNAL_6d2eb447_4_k_cu_9f332fca_37344cuda3std3__441_GLOBAL__N__6d2eb447_4_k_cu_9f332fca_37346ignoreE - _ZN39_INTERNAL_6d2eb447_4_k_cu_9f332fca_37344cuda3std3__45__cpo5beginE)
_ZN39_INTERNAL_6d2eb447_4_k_cu_9f332fca_37344cuda3std3__45__cpo5beginE:
	.zero		1
	.type		_ZN39_INTERNAL_6d2eb447_4_k_cu_9f332fca_37344cuda3std3__441_GLOBAL__N__6d2eb447_4_k_cu_9f332fca_37346ignoreE,@object
	.size		_ZN39_INTERNAL_6d2eb447_4_k_cu_9f332fca_37344cuda3std3__441_GLOBAL__N__6d2eb447_4_k_cu_9f332fca_37346ignoreE,(_ZN39_INTERNAL_6d2eb447_4_k_cu_9f332fca_37344cute7productE - _ZN39_INTERNAL_6d2eb447_4_k_cu_9f332fca_37344cuda3std3__441_GLOBAL__N__6d2eb447_4_k_cu_9f332fca_37346ignoreE)
_ZN39_INTERNAL_6d2eb447_4_k_cu_9f332fca_37344cuda3std3__441_GLOBAL__N__6d2eb447_4_k_cu_9f332fca_37346ignoreE:
	.zero		1
	.type		_ZN39_INTERNAL_6d2eb447_4_k_cu_9f332fca_37344cute7productE,@object
	.size		_ZN39_INTERNAL_6d2eb447_4_k_cu_9f332fca_37344cute7productE,(_ZN39_INTERNAL_6d2eb447_4_k_cu_9f332fca_37344cuda3std3__45__cpo3endE - _ZN39_INTERNAL_6d2eb447_4_k_cu_9f332fca_37344cute7productE)
_ZN39_INTERNAL_6d2eb447_4_k_cu_9f332fca_37344cute7productE:
	.zero		1
	.type		_ZN39_INTERNAL_6d2eb447_4_k_cu_9f332fca_37344cuda3std3__45__cpo3endE,@object
	.size		_ZN39_INTERNAL_6d2eb447_4_k_cu_9f332fca_37344cuda3std3__45__cpo3endE,(_ZN39_INTERNAL_6d2eb447_4_k_cu_9f332fca_37344cuda3std3__419piecewise_constructE - _ZN39_INTERNAL_6d2eb447_4_k_cu_9f332fca_37344cuda3std3__45__cpo3endE)
_ZN39_INTERNAL_6d2eb447_4_k_cu_9f332fca_37344cuda3std3__45__cpo3endE:
	.zero		1
	.type		_ZN39_INTERNAL_6d2eb447_4_k_cu_9f332fca_37344cuda3std3__419piecewise_constructE,@object
	.size		_ZN39_INTERNAL_6d2eb447_4_k_cu_9f332fca_37344cuda3std3__419piecewise_constructE,(_ZN39_INTERNAL_6d2eb447_4_k_cu_9f332fca_37344cuda3std3__45__cpo4cendE - _ZN39_INTERNAL_6d2eb447_4_k_cu_9f332fca_37344cuda3std3__419piecewise_constructE)
_ZN39_INTERNAL_6d2eb447_4_k_cu_9f332fca_37344cuda3std3__419piecewise_constructE:
	.zero		1
	.type		_ZN39_INTERNAL_6d2eb447_4_k_cu_9f332fca_37344cuda3std3__45__cpo4cendE,@object
	.size		_ZN39_INTERNAL_6d2eb447_4_k_cu_9f332fca_37344cuda3std3__45__cpo4cendE,(_ZN39_INTERNAL_6d2eb447_4_k_cu_9f332fca_37344cuda3std6ranges3__45__cpo4swapE - _ZN39_INTERNAL_6d2eb447_4_k_cu_9f332fca_37344cuda3std3__45__cpo4cendE)
_ZN39_INTERNAL_6d2eb447_4_k_cu_9f332fca_37344cuda3std3__45__cpo4cendE:
	.zero		1
	.type		_ZN39_INTERNAL_6d2eb447_4_k_cu_9f332fca_37344cuda3std6ranges3__45__cpo4swapE,@object
	.size		_ZN39_INTERNAL_6d2eb447_4_k_cu_9f332fca_37344cuda3std6ranges3__45__cpo4swapE,(.L_8 - _ZN39_INTERNAL_6d2eb447_4_k_cu_9f332fca_37344cuda3std6ranges3__45__cpo4swapE)
_ZN39_INTERNAL_6d2eb447_4_k_cu_9f332fca_37344cuda3std6ranges3__45__cpo4swapE:
	.zero		1
.L_8:


//--------------------- .nv.constant0._ZN7cutlass13device_kernelINS_4gemm6kernel13GemmUniversalIN4cute5tupleIJiiiiEEENS1_10collective13CollectiveMmaINS1_34MainloopSm90TmaGmmaWarpSpecializedILi3ENS5_IJNS4_1CILi2EEESB_NSA_ILi1EEEEEENS1_35KernelTmaWarpSpecializedCooperativeEEENS5_IJNSA_ILi256EEESG_NSA_ILi32EEEEEENS_6half_tENS5_IJlSC_lEEESJ_SK_NS4_8TiledMMAINS4_8MMA_AtomIJNS4_4SM904GMMA26MMA_64x256x16_F32F16F16_SSILNSO_5MajorE0ELSQ_0ELNSO_7ScaleInE1ELSR_1EEEEEENS4_6LayoutINS5_IJSB_SC_SC_EEENS5_IJSC_NSA_ILi0EEESW_EEEEENS5_IJNS4_10UnderscoreESZ_SZ_EEEEENS4_23SM90_TMA_LOAD_MULTICASTENS4_14ComposedLayoutINS4_7SwizzleILi2ELi4ELi3EEENS4_18smem_ptr_flag_bitsILi16EEENSU_INS5_IJNSA_ILi8EEESH_EEENS5_IJSH_SC_EEEEEEEvNS4_8identityES12_S1C_vS1D_EENS_8epilogue10collective6detail29Sm90TmaWarpSpecializedAdapterINS1G_15DefaultEpilogueISJ_SK_SK_NS1F_6thread17LinearCombinationISJ_Li1EffLNS1K_9ScaleType4KindE0ELNS_15FloatRoundStyleE2ESJ_EENS1_15EpilogueDefaultEEEEEvvEEEEvNT_6ParamsE --------------------------
	.section	.nv.constant0._ZN7cutlass13device_kernelINS_4gemm6kernel13GemmUniversalIN4cute5tupleIJiiiiEEENS1_10collective13CollectiveMmaINS1_34MainloopSm90TmaGmmaWarpSpecializedILi3ENS5_IJNS4_1CILi2EEESB_NSA_ILi1EEEEEENS1_35KernelTmaWarpSpecializedCooperativeEEENS5_IJNSA_ILi256EEESG_NSA_ILi32EEEEEENS_6half_tENS5_IJlSC_lEEESJ_SK_NS4_8TiledMMAINS4_8MMA_AtomIJNS4_4SM904GMMA26MMA_64x256x16_F32F16F16_SSILNSO_5MajorE0ELSQ_0ELNSO_7ScaleInE1ELSR_1EEEEEENS4_6LayoutINS5_IJSB_SC_SC_EEENS5_IJSC_NSA_ILi0EEESW_EEEEENS5_IJNS4_10UnderscoreESZ_SZ_EEEEENS4_23SM90_TMA_LOAD_MULTICASTENS4_14ComposedLayoutINS4_7SwizzleILi2ELi4ELi3EEENS4_18smem_ptr_flag_bitsILi16EEENSU_INS5_IJNSA_ILi8EEESH_EEENS5_IJSH_SC_EEEEEEEvNS4_8identityES12_S1C_vS1D_EENS_8epilogue10collective6detail29Sm90TmaWarpSpecializedAdapterINS1G_15DefaultEpilogueISJ_SK_SK_NS1F_6thread17LinearCombinationISJ_Li1EffLNS1K_9ScaleType4KindE0ELNS_15FloatRoundStyleE2ESJ_EENS1_15EpilogueDefaultEEEEEvvEEEEvNT_6ParamsE,"a",@progbits
	.sectionflags	@""
	.align	4
.nv.constant0._ZN7cutlass13device_kernelINS_4gemm6kernel13GemmUniversalIN4cute5tupleIJiiiiEEENS1_10collective13CollectiveMmaINS1_34MainloopSm90TmaGmmaWarpSpecializedILi3ENS5_IJNS4_1CILi2EEESB_NSA_ILi1EEEEEENS1_35KernelTmaWarpSpecializedCooperativeEEENS5_IJNSA_ILi256EEESG_NSA_ILi32EEEEEENS_6half_tENS5_IJlSC_lEEESJ_SK_NS4_8TiledMMAINS4_8MMA_AtomIJNS4_4SM904GMMA26MMA_64x256x16_F32F16F16_SSILNSO_5MajorE0ELSQ_0ELNSO_7ScaleInE1ELSR_1EEEEEENS4_6LayoutINS5_IJSB_SC_SC_EEENS5_IJSC_NSA_ILi0EEESW_EEEEENS5_IJNS4_10UnderscoreESZ_SZ_EEEEENS4_23SM90_TMA_LOAD_MULTICASTENS4_14ComposedLayoutINS4_7SwizzleILi2ELi4ELi3EEENS4_18smem_ptr_flag_bitsILi16EEENSU_INS5_IJNSA_ILi8EEESH_EEENS5_IJSH_SC_EEEEEEEvNS4_8identityES12_S1C_vS1D_EENS_8epilogue10collective6detail29Sm90TmaWarpSpecializedAdapterINS1G_15DefaultEpilogueISJ_SK_SK_NS1F_6thread17LinearCombinationISJ_Li1EffLNS1K_9ScaleType4KindE0ELNS_15FloatRoundStyleE2ESJ_EENS1_15EpilogueDefaultEEEEEvvEEEEvNT_6ParamsE:
	.zero		1664


//--------------------- SYMBOLS --------------------------

	.type		.nv.reservedSmem.offset0,@object
	.size		.nv.reservedSmem.offset0,0x4
	.type		__assertfail,@function
